// auto-generated by cutlass_sweep.gemm — config: {"arch": "sm_90", "cluster_m": 2, "cluster_n": 2, "dtype": "e5m2", "stages": 0, "tile_k": 64, "tile_m": 64, "tile_n": 128}
#include "cutlass/cutlass.h"
#include "cutlass/gemm/collective/collective_builder.hpp"
#include "cutlass/gemm/device/gemm_universal_adapter.h"
#include "cutlass/gemm/kernel/gemm_universal.hpp"
#include "cutlass/epilogue/collective/collective_builder.hpp"

using ElemA = cutlass::float_e5m2_t;
using ElemB = cutlass::float_e5m2_t;
using ElemCD = cutlass::float_e5m2_t;
using Acc  = float;
using TileShape    = cute::Shape<cute::_64, cute::_128, cute::_64>;
using ClusterShape = cute::Shape<cute::_2, cute::_2, cute::_1>;

using CollectiveEpilogue = typename cutlass::epilogue::collective::CollectiveBuilder<
    cutlass::arch::Sm90, cutlass::arch::OpClassTensorOp,
    TileShape, ClusterShape,
    cutlass::epilogue::collective::EpilogueTileAuto,
    Acc, Acc,
    ElemCD, cutlass::layout::RowMajor, 128 / cutlass::sizeof_bits<ElemCD>::value,
    ElemCD, cutlass::layout::RowMajor, 128 / cutlass::sizeof_bits<ElemCD>::value,
    cutlass::epilogue::collective::EpilogueScheduleAuto
  >::CollectiveOp;

using CollectiveMainloop = typename cutlass::gemm::collective::CollectiveBuilder<
    cutlass::arch::Sm90, cutlass::arch::OpClassTensorOp,
    ElemA, cutlass::layout::RowMajor, 128 / cutlass::sizeof_bits<ElemA>::value,
    ElemB, cutlass::layout::ColumnMajor, 128 / cutlass::sizeof_bits<ElemB>::value,
    Acc,
    TileShape, ClusterShape,
    cutlass::gemm::collective::StageCountAutoCarveout<static_cast<int>(sizeof(typename CollectiveEpilogue::SharedStorage))>,
    cutlass::gemm::collective::KernelScheduleAuto
  >::CollectiveOp;

using GemmKernel = cutlass::gemm::kernel::GemmUniversal<
    cute::Shape<int,int,int,int>,
    CollectiveMainloop,
    CollectiveEpilogue
>;
using Gemm = cutlass::gemm::device::GemmUniversalAdapter<GemmKernel>;

// Force the device kernel symbol into the cubin without needing a host main.
auto* _anchor = &cutlass::device_kernel<GemmKernel>;


// ===== COMPILED SASS (sm_90a) =====

	.target	sm_90a

	.elftype	@"ET_EXEC"


//--------------------- .note.nv.tkinfo           --------------------------
	.section	.note.nv.tkinfo,"",@"SHT_NOTE"
	.sectionflags	@"SHF_NOTE_NV_TKINFO"
	.tkinfo
        /*0018*/ 	.word	0x00000002
        /*0030*/ 	.string	""
        /*0030*/ 	.string	"ptxas"
        /*0030*/ 	.string	"Cuda compilation tools, release 13.0, V13.0.88"
        /*0030*/ 	.string	"Build cuda_13.0.r13.0/compiler.36424714_0"
        /*0030*/ 	.string	"-arch sm_90a -m 64 "



//--------------------- .note.nv.cuinfo           --------------------------
	.section	.note.nv.cuinfo,"",@"SHT_NOTE"
	.sectionflags	@"SHF_NOTE_NV_CUINFO"
        /*0018*/ 	.short	0x0002
        /*001a*/ 	.short	0x005a
        /*001c*/ 	.short	0x0082
	.zero		2


//--------------------- .nv.info                  --------------------------
	.section	.nv.info,"",@"SHT_CUDA_INFO"
	.align	4


	//----- nvinfo : EIATTR_REGCOUNT
	.align		4
        /*0000*/ 	.byte	0x04, 0x2f
        /*0002*/ 	.short	(.L_12 - .L_11)
	.align		4
.L_11:
        /*0004*/ 	.word	index@(_ZN7cutlass13device_kernelINS_4gemm6kernel13GemmUniversalIN4cute5tupleIJiiiiEEENS1_10collective13CollectiveMmaINS1_37MainloopSm90TmaGmmaWarpSpecializedFP8ILi18ENS5_IJNS4_1CILi2EEESB_NSA_ILi1EEEEEENS1_32KernelTmaWarpSpecializedPingpongEEENS5_IJNSA_ILi64EEENSA_ILi128EEESG_EEENS_12float_e5m2_tENS5_IJlSC_lEEESJ_SK_NS4_8TiledMMAINS4_8MMA_AtomIJNS4_4SM904GMMA31MMA_64x128x32_F32E5M2E5M2_SS_TNILNSO_7ScaleInE1ELSQ_1EEEEEENS4_6LayoutINS5_IJSC_SC_SC_EEENS5_IJNSA_ILi0EEESV_SV_EEEEENS5_IJNS4_10UnderscoreESY_SY_EEEEENS4_23SM90_TMA_LOAD_MULTICASTENS4_14ComposedLayoutINS4_7SwizzleILi2ELi4ELi3EEENS4_18smem_ptr_flag_bitsILi8EEENST_INS5_IJNSA_ILi8EEESG_EEENS5_IJSG_SC_EEEEEEEvNS4_8identityES11_S1B_vS1C_EENS_8epilogue10collective6detail29Sm90TmaWarpSpecializedAdapterINS1F_15DefaultEpilogueISJ_SK_SK_NS1E_6thread17LinearCombinationISJ_Li1EffLNS1J_9ScaleType4KindE0ELNS_15FloatRoundStyleE2ESJ_EENS1_15EpilogueDefaultEEEEEvvEEEEvNT_6ParamsE)
        /*0008*/ 	.word	0x000000a8


	//----- nvinfo : EIATTR_FRAME_SIZE
	.align		4
.L_12:
        /*000c*/ 	.byte	0x04, 0x11
        /*000e*/ 	.short	(.L_14 - .L_13)
	.align		4
.L_13:
        /*0010*/ 	.word	index@(_ZN7cutlass13device_kernelINS_4gemm6kernel13GemmUniversalIN4cute5tupleIJiiiiEEENS1_10collective13CollectiveMmaINS1_37MainloopSm90TmaGmmaWarpSpecializedFP8ILi18ENS5_IJNS4_1CILi2EEESB_NSA_ILi1EEEEEENS1_32KernelTmaWarpSpecializedPingpongEEENS5_IJNSA_ILi64EEENSA_ILi128EEESG_EEENS_12float_e5m2_tENS5_IJlSC_lEEESJ_SK_NS4_8TiledMMAINS4_8MMA_AtomIJNS4_4SM904GMMA31MMA_64x128x32_F32E5M2E5M2_SS_TNILNSO_7ScaleInE1ELSQ_1EEEEEENS4_6LayoutINS5_IJSC_SC_SC_EEENS5_IJNSA_ILi0EEESV_SV_EEEEENS5_IJNS4_10UnderscoreESY_SY_EEEEENS4_23SM90_TMA_LOAD_MULTICASTENS4_14ComposedLayoutINS4_7SwizzleILi2ELi4ELi3EEENS4_18smem_ptr_flag_bitsILi8EEENST_INS5_IJNSA_ILi8EEESG_EEENS5_IJSG_SC_EEEEEEEvNS4_8identityES11_S1B_vS1C_EENS_8epilogue10collective6detail29Sm90TmaWarpSpecializedAdapterINS1F_15DefaultEpilogueISJ_SK_SK_NS1E_6thread17LinearCombinationISJ_Li1EffLNS1J_9ScaleType4KindE0ELNS_15FloatRoundStyleE2ESJ_EENS1_15EpilogueDefaultEEEEEvvEEEEvNT_6ParamsE)
        /*0014*/ 	.word	0x00000000


	//----- nvinfo : EIATTR_MIN_STACK_SIZE
	.align		4
.L_14:
        /*0018*/ 	.byte	0x04, 0x12
        /*001a*/ 	.short	(.L_16 - .L_15)
	.align		4
.L_15:
        /*001c*/ 	.word	index@(_ZN7cutlass13device_kernelINS_4gemm6kernel13GemmUniversalIN4cute5tupleIJiiiiEEENS1_10collective13CollectiveMmaINS1_37MainloopSm90TmaGmmaWarpSpecializedFP8ILi18ENS5_IJNS4_1CILi2EEESB_NSA_ILi1EEEEEENS1_32KernelTmaWarpSpecializedPingpongEEENS5_IJNSA_ILi64EEENSA_ILi128EEESG_EEENS_12float_e5m2_tENS5_IJlSC_lEEESJ_SK_NS4_8TiledMMAINS4_8MMA_AtomIJNS4_4SM904GMMA31MMA_64x128x32_F32E5M2E5M2_SS_TNILNSO_7ScaleInE1ELSQ_1EEEEEENS4_6LayoutINS5_IJSC_SC_SC_EEENS5_IJNSA_ILi0EEESV_SV_EEEEENS5_IJNS4_10UnderscoreESY_SY_EEEEENS4_23SM90_TMA_LOAD_MULTICASTENS4_14ComposedLayoutINS4_7SwizzleILi2ELi4ELi3EEENS4_18smem_ptr_flag_bitsILi8EEENST_INS5_IJNSA_ILi8EEESG_EEENS5_IJSG_SC_EEEEEEEvNS4_8identityES11_S1B_vS1C_EENS_8epilogue10collective6detail29Sm90TmaWarpSpecializedAdapterINS1F_15DefaultEpilogueISJ_SK_SK_NS1E_6thread17LinearCombinationISJ_Li1EffLNS1J_9ScaleType4KindE0ELNS_15FloatRoundStyleE2ESJ_EENS1_15EpilogueDefaultEEEEEvvEEEEvNT_6ParamsE)
        /*0020*/ 	.word	0x00000000
.L_16:


//--------------------- .nv.compat                --------------------------
	.section	.nv.compat,"",@"SHT_CUDA_COMPAT_INFO"
	.align	4
        /*0000*/ 	.byte	0x02, 0x09, 0x01, 0x00, 0x02, 0x02, 0x04, 0x00, 0x02, 0x05, 0x05, 0x00, 0x03, 0x07, 0x01, 0x01
        /*0010*/ 	.byte	0x02, 0x03, 0x01, 0x00, 0x02, 0x06, 0x01, 0x00, 0x04, 0x0b, 0x08, 0x00, 0x00, 0x00, 0x00, 0x00
        /*0020*/ 	.byte	0x00, 0x00, 0x00, 0x00


//--------------------- .nv.info._ZN7cutlass13device_kernelINS_4gemm6kernel13GemmUniversalIN4cute5tupleIJiiiiEEENS1_10collective13CollectiveMmaINS1_37MainloopSm90TmaGmmaWarpSpecializedFP8ILi18ENS5_IJNS4_1CILi2EEESB_NSA_ILi1EEEEEENS1_32KernelTmaWarpSpecializedPingpongEEENS5_IJNSA_ILi64EEENSA_ILi128EEESG_EEENS_12float_e5m2_tENS5_IJlSC_lEEESJ_SK_NS4_8TiledMMAINS4_8MMA_AtomIJNS4_4SM904GMMA31MMA_64x128x32_F32E5M2E5M2_SS_TNILNSO_7ScaleInE1ELSQ_1EEEEEENS4_6LayoutINS5_IJSC_SC_SC_EEENS5_IJNSA_ILi0EEESV_SV_EEEEENS5_IJNS4_10UnderscoreESY_SY_EEEEENS4_23SM90_TMA_LOAD_MULTICASTENS4_14ComposedLayoutINS4_7SwizzleILi2ELi4ELi3EEENS4_18smem_ptr_flag_bitsILi8EEENST_INS5_IJNSA_ILi8EEESG_EEENS5_IJSG_SC_EEEEEEEvNS4_8identityES11_S1B_vS1C_EENS_8epilogue10collective6detail29Sm90TmaWarpSpecializedAdapterINS1F_15DefaultEpilogueISJ_SK_SK_NS1E_6thread17LinearCombinationISJ_Li1EffLNS1J_9ScaleType4KindE0ELNS_15FloatRoundStyleE2ESJ_EENS1_15EpilogueDefaultEEEEEvvEEEEvNT_6ParamsE --------------------------
	.section	.nv.info._ZN7cutlass13device_kernelINS_4gemm6kernel13GemmUniversalIN4cute5tupleIJiiiiEEENS1_10collective13CollectiveMmaINS1_37MainloopSm90TmaGmmaWarpSpecializedFP8ILi18ENS5_IJNS4_1CILi2EEESB_NSA_ILi1EEEEEENS1_32KernelTmaWarpSpecializedPingpongEEENS5_IJNSA_ILi64EEENSA_ILi128EEESG_EEENS_12float_e5m2_tENS5_IJlSC_lEEESJ_SK_NS4_8TiledMMAINS4_8MMA_AtomIJNS4_4SM904GMMA31MMA_64x128x32_F32E5M2E5M2_SS_TNILNSO_7ScaleInE1ELSQ_1EEEEEENS4_6LayoutINS5_IJSC_SC_SC_EEENS5_IJNSA_ILi0EEESV_SV_EEEEENS5_IJNS4_10UnderscoreESY_SY_EEEEENS4_23SM90_TMA_LOAD_MULTICASTENS4_14ComposedLayoutINS4_7SwizzleILi2ELi4ELi3EEENS4_18smem_ptr_flag_bitsILi8EEENST_INS5_IJNSA_ILi8EEESG_EEENS5_IJSG_SC_EEEEEEEvNS4_8identityES11_S1B_vS1C_EENS_8epilogue10collective6detail29Sm90TmaWarpSpecializedAdapterINS1F_15DefaultEpilogueISJ_SK_SK_NS1E_6thread17LinearCombinationISJ_Li1EffLNS1J_9ScaleType4KindE0ELNS_15FloatRoundStyleE2ESJ_EENS1_15EpilogueDefaultEEEEEvvEEEEvNT_6ParamsE,"",@"SHT_CUDA_INFO"
	.sectionflags	@""
	.align	4


	//----- nvinfo : EIATTR_CUDA_API_VERSION
	.align		4
        /*0000*/ 	.byte	0x04, 0x37
        /*0002*/ 	.short	(.L_18 - .L_17)
.L_17:
        /*0004*/ 	.word	0x00000082


	//----- nvinfo : EIATTR_KPARAM_INFO
	.align		4
.L_18:
        /*0008*/ 	.byte	0x04, 0x17
        /*000a*/ 	.short	(.L_20 - .L_19)
.L_19:
        /*000c*/ 	.word	0x00000000
        /*0010*/ 	.short	0x0000
        /*0012*/ 	.short	0x0070
        /*0014*/ 	.byte	0x00, 0xf0, 0x01, 0x10


	//----- nvinfo : EIATTR_SPARSE_MMA_MASK
	.align		4
.L_20:
        /*0018*/ 	.byte	0x03, 0x50
        /*001a*/ 	.short	0x0000


	//----- nvinfo : EIATTR_MAXREG_COUNT
	.align		4
        /*001c*/ 	.byte	0x03, 0x1b
        /*001e*/ 	.short	0x00a8


	//----- nvinfo : EIATTR_NUM_BARRIERS
	.align		4
        /*0020*/ 	.byte	0x02, 0x4c
        /*0022*/ 	.byte	0x01
	.zero		1


	//----- nvinfo : EIATTR_MERCURY_ISA_VERSION
	.align		4
        /*0024*/ 	.byte	0x03, 0x5f
        /*0026*/ 	.short	0x0101


	//----- nvinfo : EIATTR_INT_WARP_WIDE_INSTR_OFFSETS
	.align		4
        /*0028*/ 	.byte	0x04, 0x31
        /*002a*/ 	.short	(.L_22 - .L_21)


	//   ....[0]....
.L_21:
        /*002c*/ 	.word	0x000006a0


	//   ....[1]....
        /*0030*/ 	.word	0x000006e0


	//   ....[2]....
        /*0034*/ 	.word	0x00000720


	//   ....[3]....
        /*0038*/ 	.word	0x000007c0


	//   ....[4]....
        /*003c*/ 	.word	0x000007e0


	//   ....[5]....
        /*0040*/ 	.word	0x00000840


	//   ....[6]....
        /*0044*/ 	.word	0x00000930


	//   ....[7]....
        /*0048*/ 	.word	0x00000980


	//   ....[8]....
        /*004c*/ 	.word	0x00003300


	//----- nvinfo : EIATTR_COOP_GROUP_MASK_REGIDS
	.align		4
.L_22:
        /*0050*/ 	.byte	0x04, 0x29
        /*0052*/ 	.short	(.L_24 - .L_23)


	//   ....[0]....
.L_23:
        /*0054*/ 	.word	0xffffffff


	//   ....[1]....
        /*0058*/ 	.word	0xffffffff


	//   ....[2]....
        /*005c*/ 	.word	0xffffffff


	//   ....[3]....
        /*0060*/ 	.word	0xffffffff


	//   ....[4]....
        /*0064*/ 	.word	0xffffffff


	//   ....[5]....
        /*0068*/ 	.word	0xffffffff


	//   ....[6]....
        /*006c*/ 	.word	0xffffffff


	//----- nvinfo : EIATTR_COOP_GROUP_INSTR_OFFSETS
	.align		4
.L_24:
        /*0070*/ 	.byte	0x04, 0x28
        /*0072*/ 	.short	(.L_26 - .L_25)


	//   ....[0]....
.L_25:
        /*0074*/ 	.word	0x00000060


	//   ....[1]....
        /*0078*/ 	.word	0x00000070


	//   ....[2]....
        /*007c*/ 	.word	0x00000130


	//   ....[3]....
        /*0080*/ 	.word	0x000004b0


	//   ....[4]....
        /*0084*/ 	.word	0x000004f0


	//   ....[5]....
        /*0088*/ 	.word	0x00000570


	//   ....[6]....
        /*008c*/ 	.word	0x00000b40


	//----- nvinfo : EIATTR_REG_RECONFIG
	.align		4
.L_26:
        /*0090*/ 	.byte	0x01, 0x54
	.zero		2


	//----- nvinfo : EIATTR_MBARRIER_INSTR_OFFSETS
	.align		4
        /*0094*/ 	.byte	0x04, 0x39
        /*0096*/ 	.short	(.L_28 - .L_27)


	//   ....[0]....
.L_27:
        /*0098*/ 	.word	0x00000250
        /*009c*/ 	.word	0x000000ff
        /*00a0*/ 	.word	0x00000000
        /*00a4*/ 	.short	0x0100
        /*00a6*/ 	.byte	0x08
	.zero		1


	//   ....[1]....
        /*00a8*/ 	.word	0x00000260
        /*00ac*/ 	.word	0x000000ff
        /*00b0*/ 	.word	0x00000090
        /*00b4*/ 	.short	0x0100
        /*00b6*/ 	.byte	0x08
	.zero		1


	//   ....[2]....
        /*00b8*/ 	.word	0x00000270
        /*00bc*/ 	.word	0x000000ff
        /*00c0*/ 	.word	0x00000008
        /*00c4*/ 	.short	0x0100
        /*00c6*/ 	.byte	0x08
	.zero		1


	//   ....[3]....
        /*00c8*/ 	.word	0x00000280
        /*00cc*/ 	.word	0x000000ff
        /*00d0*/ 	.word	0x00000098
        /*00d4*/ 	.short	0x0100
        /*00d6*/ 	.byte	0x08
	.zero		1


	//   ....[4]....
        /*00d8*/ 	.word	0x00000290
        /*00dc*/ 	.word	0x000000ff
        /*00e0*/ 	.word	0x00000010
        /*00e4*/ 	.short	0x0100
        /*00e6*/ 	.byte	0x08
	.zero		1


	//   ....[5]....
        /*00e8*/ 	.word	0x000002a0
        /*00ec*/ 	.word	0x000000ff
        /*00f0*/ 	.word	0x000000a0
        /*00f4*/ 	.short	0x0100
        /*00f6*/ 	.byte	0x08
	.zero		1


	//   ....[6]....
        /*00f8*/ 	.word	0x000002b0
        /*00fc*/ 	.word	0x000000ff
        /*0100*/ 	.word	0x00000018
        /*0104*/ 	.short	0x0100
        /*0106*/ 	.byte	0x08
	.zero		1


	//   ....[7]....
        /*0108*/ 	.word	0x000002c0
        /*010c*/ 	.word	0x000000ff
        /*0110*/ 	.word	0x000000a8
        /*0114*/ 	.short	0x0100
        /*0116*/ 	.byte	0x08
	.zero		1


	//   ....[8]....
        /*0118*/ 	.word	0x000002d0
        /*011c*/ 	.word	0x000000ff
        /*0120*/ 	.word	0x00000020
        /*0124*/ 	.short	0x0100
        /*0126*/ 	.byte	0x08
	.zero		1


	//   ....[9]....
        /*0128*/ 	.word	0x000002e0
        /*012c*/ 	.word	0x000000ff
        /*0130*/ 	.word	0x000000b0
        /*0134*/ 	.short	0x0100
        /*0136*/ 	.byte	0x08
	.zero		1


	//   ....[10]....
        /*0138*/ 	.word	0x000002f0
        /*013c*/ 	.word	0x000000ff
        /*0140*/ 	.word	0x00000028
        /*0144*/ 	.short	0x0100
        /*0146*/ 	.byte	0x08
	.zero		1


	//   ....[11]....
        /*0148*/ 	.word	0x00000300
        /*014c*/ 	.word	0x000000ff
        /*0150*/ 	.word	0x000000b8
        /*0154*/ 	.short	0x0100
        /*0156*/ 	.byte	0x08
	.zero		1


	//   ....[12]....
        /*0158*/ 	.word	0x00000310
        /*015c*/ 	.word	0x000000ff
        /*0160*/ 	.word	0x00000030
        /*0164*/ 	.short	0x0100
        /*0166*/ 	.byte	0x08
	.zero		1


	//   ....[13]....
        /*0168*/ 	.word	0x00000320
        /*016c*/ 	.word	0x000000ff
        /*0170*/ 	.word	0x000000c0
        /*0174*/ 	.short	0x0100
        /*0176*/ 	.byte	0x08
	.zero		1


	//   ....[14]....
        /*0178*/ 	.word	0x00000330
        /*017c*/ 	.word	0x000000ff
        /*0180*/ 	.word	0x00000038
        /*0184*/ 	.short	0x0100
        /*0186*/ 	.byte	0x08
	.zero		1


	//   ....[15]....
        /*0188*/ 	.word	0x00000340
        /*018c*/ 	.word	0x000000ff
        /*0190*/ 	.word	0x000000c8
        /*0194*/ 	.short	0x0100
        /*0196*/ 	.byte	0x08
	.zero		1


	//   ....[16]....
        /*0198*/ 	.word	0x00000350
        /*019c*/ 	.word	0x000000ff
        /*01a0*/ 	.word	0x00000040
        /*01a4*/ 	.short	0x0100
        /*01a6*/ 	.byte	0x08
	.zero		1


	//   ....[17]....
        /*01a8*/ 	.word	0x00000360
        /*01ac*/ 	.word	0x000000ff
        /*01b0*/ 	.word	0x000000d0
        /*01b4*/ 	.short	0x0100
        /*01b6*/ 	.byte	0x08
	.zero		1


	//   ....[18]....
        /*01b8*/ 	.word	0x00000370
        /*01bc*/ 	.word	0x000000ff
        /*01c0*/ 	.word	0x00000048
        /*01c4*/ 	.short	0x0100
        /*01c6*/ 	.byte	0x08
	.zero		1


	//   ....[19]....
        /*01c8*/ 	.word	0x00000380
        /*01cc*/ 	.word	0x000000ff
        /*01d0*/ 	.word	0x000000d8
        /*01d4*/ 	.short	0x0100
        /*01d6*/ 	.byte	0x08
	.zero		1


	//   ....[20]....
        /*01d8*/ 	.word	0x00000390
        /*01dc*/ 	.word	0x000000ff
        /*01e0*/ 	.word	0x00000050
        /*01e4*/ 	.short	0x0100
        /*01e6*/ 	.byte	0x08
	.zero		1


	//   ....[21]....
        /*01e8*/ 	.word	0x000003a0
        /*01ec*/ 	.word	0x000000ff
        /*01f0*/ 	.word	0x000000e0
        /*01f4*/ 	.short	0x0100
        /*01f6*/ 	.byte	0x08
	.zero		1


	//   ....[22]....
        /*01f8*/ 	.word	0x000003b0
        /*01fc*/ 	.word	0x000000ff
        /*0200*/ 	.word	0x00000058
        /*0204*/ 	.short	0x0100
        /*0206*/ 	.byte	0x08
	.zero		1


	//   ....[23]....
        /*0208*/ 	.word	0x000003c0
        /*020c*/ 	.word	0x000000ff
        /*0210*/ 	.word	0x000000e8
        /*0214*/ 	.short	0x0100
        /*0216*/ 	.byte	0x08
	.zero		1


	//   ....[24]....
        /*0218*/ 	.word	0x000003d0
        /*021c*/ 	.word	0x000000ff
        /*0220*/ 	.word	0x00000060
        /*0224*/ 	.short	0x0100
        /*0226*/ 	.byte	0x08
	.zero		1


	//   ....[25]....
        /*0228*/ 	.word	0x000003e0
        /*022c*/ 	.word	0x000000ff
        /*0230*/ 	.word	0x000000f0
        /*0234*/ 	.short	0x0100
        /*0236*/ 	.byte	0x08
	.zero		1


	//   ....[26]....
        /*0238*/ 	.word	0x000003f0
        /*023c*/ 	.word	0x000000ff
        /*0240*/ 	.word	0x00000068
        /*0244*/ 	.short	0x0100
        /*0246*/ 	.byte	0x08
	.zero		1


	//   ....[27]....
        /*0248*/ 	.word	0x00000400
        /*024c*/ 	.word	0x000000ff
        /*0250*/ 	.word	0x000000f8
        /*0254*/ 	.short	0x0100
        /*0256*/ 	.byte	0x08
	.zero		1


	//   ....[28]....
        /*0258*/ 	.word	0x00000410
        /*025c*/ 	.word	0x000000ff
        /*0260*/ 	.word	0x00000070
        /*0264*/ 	.short	0x0100
        /*0266*/ 	.byte	0x08
	.zero		1


	//   ....[29]....
        /*0268*/ 	.word	0x00000420
        /*026c*/ 	.word	0x000000ff
        /*0270*/ 	.word	0x00000100
        /*0274*/ 	.short	0x0100
        /*0276*/ 	.byte	0x08
	.zero		1


	//   ....[30]....
        /*0278*/ 	.word	0x00000430
        /*027c*/ 	.word	0x000000ff
        /*0280*/ 	.word	0x00000078
        /*0284*/ 	.short	0x0100
        /*0286*/ 	.byte	0x08
	.zero		1


	//   ....[31]....
        /*0288*/ 	.word	0x00000440
        /*028c*/ 	.word	0x000000ff
        /*0290*/ 	.word	0x00000108
        /*0294*/ 	.short	0x0100
        /*0296*/ 	.byte	0x08
	.zero		1


	//   ....[32]....
        /*0298*/ 	.word	0x00000450
        /*029c*/ 	.word	0x000000ff
        /*02a0*/ 	.word	0x00000080
        /*02a4*/ 	.short	0x0100
        /*02a6*/ 	.byte	0x08
	.zero		1


	//   ....[33]....
        /*02a8*/ 	.word	0x00000460
        /*02ac*/ 	.word	0x000000ff
        /*02b0*/ 	.word	0x00000110
        /*02b4*/ 	.short	0x0100
        /*02b6*/ 	.byte	0x08
	.zero		1


	//   ....[34]....
        /*02b8*/ 	.word	0x00000470
        /*02bc*/ 	.word	0x000000ff
        /*02c0*/ 	.word	0x00000088
        /*02c4*/ 	.short	0x0100
        /*02c6*/ 	.byte	0x08
	.zero		1


	//   ....[35]....
        /*02c8*/ 	.word	0x00000480
        /*02cc*/ 	.word	0x000000ff
        /*02d0*/ 	.word	0x00000118
        /*02d4*/ 	.short	0x0100
        /*02d6*/ 	.byte	0x08
	.zero		1


	//   ....[36]....
        /*02d8*/ 	.word	0x000009b0
        /*02dc*/ 	.word	0x000000ff
        /*02e0*/ 	.word	0x00000150
        /*02e4*/ 	.short	0x0100
        /*02e6*/ 	.byte	0x08
	.zero		1


	//   ....[37]....
        /*02e8*/ 	.word	0x00000a50
        /*02ec*/ 	.word	0x000000ff
        /*02f0*/ 	.word	0x00000158
        /*02f4*/ 	.short	0x0100
        /*02f6*/ 	.byte	0x08
	.zero		1


	//   ....[38]....
        /*02f8*/ 	.word	0x00000ac0
        /*02fc*/ 	.word	0x000000ff
        /*0300*/ 	.word	0x00000130
        /*0304*/ 	.short	0x0100
        /*0306*/ 	.byte	0x09
	.zero		1


	//   ....[39]....
        /*0308*/ 	.word	0x00000ad0
        /*030c*/ 	.word	0x000000ff
        /*0310*/ 	.word	0x00000138
        /*0314*/ 	.short	0x0100
        /*0316*/ 	.byte	0x09
	.zero		1


	//   ....[40]....
        /*0318*/ 	.word	0x00000ae0
        /*031c*/ 	.word	0x000000ff
        /*0320*/ 	.word	0x00000140
        /*0324*/ 	.short	0x0100
        /*0326*/ 	.byte	0x09
	.zero		1


	//   ....[41]....
        /*0328*/ 	.word	0x00000af0
        /*032c*/ 	.word	0x000000ff
        /*0330*/ 	.word	0x00000148
        /*0334*/ 	.short	0x0100
        /*0336*/ 	.byte	0x09
	.zero		1


	//   ....[42]....
        /*0338*/ 	.word	0x00001850
        /*033c*/ 	.word	0x000000ff
        /*0340*/ 	.word	0xfffffff8
        /*0344*/ 	.short	0x010a
        /*0346*/ 	.byte	0x0f
	.zero		1


	//   ....[43]....
        /*0348*/ 	.word	0x00001d30
        /*034c*/ 	.word	0x000000ff
        /*0350*/ 	.word	0x00000000
        /*0354*/ 	.short	0x010a
        /*0356*/ 	.byte	0x06
	.zero		1


	//   ....[44]....
        /*0358*/ 	.word	0x00001d70
        /*035c*/ 	.word	0x000000ff
        /*0360*/ 	.word	0x00000000
        /*0364*/ 	.short	0x010a
        /*0366*/ 	.byte	0x06
	.zero		1


	//   ....[45]....
        /*0368*/ 	.word	0x00002670
        /*036c*/ 	.word	0x000000ff
        /*0370*/ 	.word	0x00000000
        /*0374*/ 	.short	0x010a
        /*0376*/ 	.byte	0x09
	.zero		1


	//   ....[46]....
        /*0378*/ 	.word	0x000026b0
        /*037c*/ 	.word	0x000000ff
        /*0380*/ 	.word	0x00000000
        /*0384*/ 	.short	0x010a
        /*0386*/ 	.byte	0x09
	.zero		1


	//   ....[47]....
        /*0388*/ 	.word	0x00002d10
        /*038c*/ 	.word	0x00000015
        /*0390*/ 	.word	0x00000000
        /*0394*/ 	.short	0x0101
        /*0396*/ 	.byte	0x3f
	.zero		1


	//   ....[48]....
        /*0398*/ 	.word	0x00003290
        /*039c*/ 	.word	0x00000013
        /*03a0*/ 	.word	0x00000000
        /*03a4*/ 	.short	0x0101
        /*03a6*/ 	.byte	0x15
	.zero		1


	//   ....[49]....
        /*03a8*/ 	.word	0x000033a0
        /*03ac*/ 	.word	0x00000013
        /*03b0*/ 	.word	0x00000000
        /*03b4*/ 	.short	0x0101
        /*03b6*/ 	.byte	0x3f
	.zero		1


	//   ....[50]....
        /*03b8*/ 	.word	0x00003460
        /*03bc*/ 	.word	0x000000ff
        /*03c0*/ 	.word	0x00000008
        /*03c4*/ 	.short	0x010a
        /*03c6*/ 	.byte	0x0f
	.zero		1


	//   ....[51]....
        /*03c8*/ 	.word	0x00007d00
        /*03cc*/ 	.word	0x00000004
        /*03d0*/ 	.word	0x00000000
        /*03d4*/ 	.short	0x0101
        /*03d6*/ 	.byte	0x15
	.zero		1


	//   ....[52]....
        /*03d8*/ 	.word	0x00008700
        /*03dc*/ 	.word	0x00000013
        /*03e0*/ 	.word	0x00000090
        /*03e4*/ 	.short	0x010a
        /*03e6*/ 	.byte	0x3f
	.zero		1


	//   ....[53]....
        /*03e8*/ 	.word	0x00008ab0
        /*03ec*/ 	.word	0x0000000a
        /*03f0*/ 	.word	0x00000158
        /*03f4*/ 	.short	0x0101
        /*03f6*/ 	.byte	0x3f
	.zero		1


	//   ....[54]....
        /*03f8*/ 	.word	0x00009210
        /*03fc*/ 	.word	0x00000005
        /*0400*/ 	.word	0x00000000
        /*0404*/ 	.short	0x010a
        /*0406*/ 	.byte	0x3f
	.zero		1


	//   ....[55]....
        /*0408*/ 	.word	0x00009290
        /*040c*/ 	.word	0x00000007
        /*0410*/ 	.word	0x00000000
        /*0414*/ 	.short	0x010a
        /*0416*/ 	.byte	0x3f
	.zero		1


	//   ....[56]....
        /*0418*/ 	.word	0x00009320
        /*041c*/ 	.word	0x00000006
        /*0420*/ 	.word	0x00000000
        /*0424*/ 	.short	0x010a
        /*0426*/ 	.byte	0x3f
	.zero		1


	//   ....[57]....
        /*0428*/ 	.word	0x000093b0
        /*042c*/ 	.word	0x00000009
        /*0430*/ 	.word	0x00000000
        /*0434*/ 	.short	0x010a
        /*0436*/ 	.byte	0x3f
	.zero		1


	//   ....[58]....
        /*0438*/ 	.word	0x00009440
        /*043c*/ 	.word	0x00000006
        /*0440*/ 	.word	0x00000000
        /*0444*/ 	.short	0x010a
        /*0446*/ 	.byte	0x3f
	.zero		1


	//   ....[59]....
        /*0448*/ 	.word	0x000094d0
        /*044c*/ 	.word	0x00000009
        /*0450*/ 	.word	0x00000000
        /*0454*/ 	.short	0x010a
        /*0456*/ 	.byte	0x3f
	.zero		1


	//   ....[60]....
        /*0458*/ 	.word	0x00009560
        /*045c*/ 	.word	0x00000006
        /*0460*/ 	.word	0x00000000
        /*0464*/ 	.short	0x010a
        /*0466*/ 	.byte	0x3f
	.zero		1


	//   ....[61]....
        /*0468*/ 	.word	0x000095f0
        /*046c*/ 	.word	0x00000009
        /*0470*/ 	.word	0x00000000
        /*0474*/ 	.short	0x010a
        /*0476*/ 	.byte	0x3f
	.zero		1


	//   ....[62]....
        /*0478*/ 	.word	0x00009680
        /*047c*/ 	.word	0x00000006
        /*0480*/ 	.word	0x00000000
        /*0484*/ 	.short	0x010a
        /*0486*/ 	.byte	0x3f
	.zero		1


	//   ....[63]....
        /*0488*/ 	.word	0x00009710
        /*048c*/ 	.word	0x00000009
        /*0490*/ 	.word	0x00000000
        /*0494*/ 	.short	0x010a
        /*0496*/ 	.byte	0x3f
	.zero		1


	//   ....[64]....
        /*0498*/ 	.word	0x000097a0
        /*049c*/ 	.word	0x00000006
        /*04a0*/ 	.word	0x00000000
        /*04a4*/ 	.short	0x010a
        /*04a6*/ 	.byte	0x3f
	.zero		1


	//   ....[65]....
        /*04a8*/ 	.word	0x00009830
        /*04ac*/ 	.word	0x00000009
        /*04b0*/ 	.word	0x00000000
        /*04b4*/ 	.short	0x010a
        /*04b6*/ 	.byte	0x3f
	.zero		1


	//   ....[66]....
        /*04b8*/ 	.word	0x000098c0
        /*04bc*/ 	.word	0x00000006
        /*04c0*/ 	.word	0x00000000
        /*04c4*/ 	.short	0x010a
        /*04c6*/ 	.byte	0x3f
	.zero		1


	//   ....[67]....
        /*04c8*/ 	.word	0x00009950
        /*04cc*/ 	.word	0x00000009
        /*04d0*/ 	.word	0x00000000
        /*04d4*/ 	.short	0x010a
        /*04d6*/ 	.byte	0x3f
	.zero		1


	//   ....[68]....
        /*04d8*/ 	.word	0x000099e0
        /*04dc*/ 	.word	0x00000006
        /*04e0*/ 	.word	0x00000000
        /*04e4*/ 	.short	0x010a
        /*04e6*/ 	.byte	0x3f
	.zero		1


	//   ....[69]....
        /*04e8*/ 	.word	0x00009a70
        /*04ec*/ 	.word	0x00000009
        /*04f0*/ 	.word	0x00000000
        /*04f4*/ 	.short	0x010a
        /*04f6*/ 	.byte	0x3f
	.zero		1


	//   ....[70]....
        /*04f8*/ 	.word	0x00009b00
        /*04fc*/ 	.word	0x00000006
        /*0500*/ 	.word	0x00000000
        /*0504*/ 	.short	0x010a
        /*0506*/ 	.byte	0x3f
	.zero		1


	//   ....[71]....
        /*0508*/ 	.word	0x00009b90
        /*050c*/ 	.word	0x00000003
        /*0510*/ 	.word	0x00000000
        /*0514*/ 	.short	0x010a
        /*0516*/ 	.byte	0x3f
	.zero		1


	//   ....[72]....
        /*0518*/ 	.word	0x00009c00
        /*051c*/ 	.word	0x00000013
        /*0520*/ 	.word	0xfffffff8
        /*0524*/ 	.short	0x010a
        /*0526*/ 	.byte	0x3f
	.zero		1


	//   ....[73]....
        /*0528*/ 	.word	0x00009c60
        /*052c*/ 	.word	0x00000013
        /*0530*/ 	.word	0x00000000
        /*0534*/ 	.short	0x010a
        /*0536*/ 	.byte	0x3f
	.zero		1


	//   ....[74]....
        /*0538*/ 	.word	0x00009cc0
        /*053c*/ 	.word	0x00000015
        /*0540*/ 	.word	0x00000000
        /*0544*/ 	.short	0x010a
        /*0546*/ 	.byte	0x3f
	.zero		1


	//   ....[75]....
        /*0548*/ 	.word	0x00009d20
        /*054c*/ 	.word	0x00000013
        /*0550*/ 	.word	0x00000008
        /*0554*/ 	.short	0x010a
        /*0556*/ 	.byte	0x3f
	.zero		1


	//   ....[76]....
        /*0558*/ 	.word	0x00009df0
        /*055c*/ 	.word	0x00000013
        /*0560*/ 	.word	0x00000090
        /*0564*/ 	.short	0x010a
        /*0566*/ 	.byte	0x3f
	.zero		1


	//   ....[77]....
        /*0568*/ 	.word	0x00009ed0
        /*056c*/ 	.word	0x00000005
        /*0570*/ 	.word	0x00000000
        /*0574*/ 	.short	0x010a
        /*0576*/ 	.byte	0x3f
	.zero		1


	//   ....[78]....
        /*0578*/ 	.word	0x00009f20
        /*057c*/ 	.word	0x00000007
        /*0580*/ 	.word	0x00000000
        /*0584*/ 	.short	0x010a
        /*0586*/ 	.byte	0x3f
	.zero		1


	//   ....[79]....
        /*0588*/ 	.word	0x00009f70
        /*058c*/ 	.word	0x00000006
        /*0590*/ 	.word	0x00000000
        /*0594*/ 	.short	0x010a
        /*0596*/ 	.byte	0x3f
	.zero		1


	//   ....[80]....
        /*0598*/ 	.word	0x00009fc0
        /*059c*/ 	.word	0x00000009
        /*05a0*/ 	.word	0x00000000
        /*05a4*/ 	.short	0x010a
        /*05a6*/ 	.byte	0x3f
	.zero		1


	//   ....[81]....
        /*05a8*/ 	.word	0x0000a010
        /*05ac*/ 	.word	0x00000006
        /*05b0*/ 	.word	0x00000000
        /*05b4*/ 	.short	0x010a
        /*05b6*/ 	.byte	0x3f
	.zero		1


	//   ....[82]....
        /*05b8*/ 	.word	0x0000a060
        /*05bc*/ 	.word	0x00000009
        /*05c0*/ 	.word	0x00000000
        /*05c4*/ 	.short	0x010a
        /*05c6*/ 	.byte	0x3f
	.zero		1


	//   ....[83]....
        /*05c8*/ 	.word	0x0000a0b0
        /*05cc*/ 	.word	0x00000006
        /*05d0*/ 	.word	0x00000000
        /*05d4*/ 	.short	0x010a
        /*05d6*/ 	.byte	0x3f
	.zero		1


	//   ....[84]....
        /*05d8*/ 	.word	0x0000a100
        /*05dc*/ 	.word	0x00000009
        /*05e0*/ 	.word	0x00000000
        /*05e4*/ 	.short	0x010a
        /*05e6*/ 	.byte	0x3f
	.zero		1


	//   ....[85]....
        /*05e8*/ 	.word	0x0000a150
        /*05ec*/ 	.word	0x00000006
        /*05f0*/ 	.word	0x00000000
        /*05f4*/ 	.short	0x010a
        /*05f6*/ 	.byte	0x3f
	.zero		1


	//   ....[86]....
        /*05f8*/ 	.word	0x0000a1a0
        /*05fc*/ 	.word	0x00000009
        /*0600*/ 	.word	0x00000000
        /*0604*/ 	.short	0x010a
        /*0606*/ 	.byte	0x3f
	.zero		1


	//   ....[87]....
        /*0608*/ 	.word	0x0000a1f0
        /*060c*/ 	.word	0x00000006
        /*0610*/ 	.word	0x00000000
        /*0614*/ 	.short	0x010a
        /*0616*/ 	.byte	0x3f
	.zero		1


	//   ....[88]....
        /*0618*/ 	.word	0x0000a240
        /*061c*/ 	.word	0x00000009
        /*0620*/ 	.word	0x00000000
        /*0624*/ 	.short	0x010a
        /*0626*/ 	.byte	0x3f
	.zero		1


	//   ....[89]....
        /*0628*/ 	.word	0x0000a290
        /*062c*/ 	.word	0x00000006
        /*0630*/ 	.word	0x00000000
        /*0634*/ 	.short	0x010a
        /*0636*/ 	.byte	0x3f
	.zero		1


	//   ....[90]....
        /*0638*/ 	.word	0x0000a2e0
        /*063c*/ 	.word	0x00000009
        /*0640*/ 	.word	0x00000000
        /*0644*/ 	.short	0x010a
        /*0646*/ 	.byte	0x3f
	.zero		1


	//   ....[91]....
        /*0648*/ 	.word	0x0000a330
        /*064c*/ 	.word	0x00000006
        /*0650*/ 	.word	0x00000000
        /*0654*/ 	.short	0x010a
        /*0656*/ 	.byte	0x3f
	.zero		1


	//   ....[92]....
        /*0658*/ 	.word	0x0000a380
        /*065c*/ 	.word	0x00000009
        /*0660*/ 	.word	0x00000000
        /*0664*/ 	.short	0x010a
        /*0666*/ 	.byte	0x3f
	.zero		1


	//   ....[93]....
        /*0668*/ 	.word	0x0000a3d0
        /*066c*/ 	.word	0x00000006
        /*0670*/ 	.word	0x00000000
        /*0674*/ 	.short	0x010a
        /*0676*/ 	.byte	0x3f
	.zero		1


	//----- nvinfo : EIATTR_NUM_MBARRIERS
	.align		4
.L_28:
        /*0678*/ 	.byte	0x03, 0x38
        /*067a*/ 	.short	0x002a


	//----- nvinfo : EIATTR_EXIT_INSTR_OFFSETS
	.align		4
        /*067c*/ 	.byte	0x04, 0x1c
        /*067e*/ 	.short	(.L_30 - .L_29)


	//   ....[0]....
.L_29:
        /*0680*/ 	.word	0x00001590


	//   ....[1]....
        /*0684*/ 	.word	0x000015f0


	//   ....[2]....
        /*0688*/ 	.word	0x00008310


	//   ....[3]....
        /*068c*/ 	.word	0x00008340


	//   ....[4]....
        /*0690*/ 	.word	0x00009be0


	//----- nvinfo : EIATTR_MAX_THREADS
	.align		4
.L_30:
        /*0694*/ 	.byte	0x04, 0x05
        /*0696*/ 	.short	(.L_32 - .L_31)
.L_31:
        /*0698*/ 	.word	0x00000180
        /*069c*/ 	.word	0x00000001
        /*06a0*/ 	.word	0x00000001


	//----- nvinfo : EIATTR_CRS_STACK_SIZE
	.align		4
.L_32:
        /*06a4*/ 	.byte	0x04, 0x1e
        /*06a6*/ 	.short	(.L_34 - .L_33)
.L_33:
        /*06a8*/ 	.word	0x00000000


	//----- nvinfo : EIATTR_CBANK_PARAM_SIZE
	.align		4
.L_34:
        /*06ac*/ 	.byte	0x03, 0x19
        /*06ae*/ 	.short	0x0470


	//----- nvinfo : EIATTR_PARAM_CBANK
	.align		4
        /*06b0*/ 	.byte	0x04, 0x0a
        /*06b2*/ 	.short	(.L_36 - .L_35)
	.align		4
.L_35:
        /*06b4*/ 	.word	index@(.nv.constant0._ZN7cutlass13device_kernelINS_4gemm6kernel13GemmUniversalIN4cute5tupleIJiiiiEEENS1_10collective13CollectiveMmaINS1_37MainloopSm90TmaGmmaWarpSpecializedFP8ILi18ENS5_IJNS4_1CILi2EEESB_NSA_ILi1EEEEEENS1_32KernelTmaWarpSpecializedPingpongEEENS5_IJNSA_ILi64EEENSA_ILi128EEESG_EEENS_12float_e5m2_tENS5_IJlSC_lEEESJ_SK_NS4_8TiledMMAINS4_8MMA_AtomIJNS4_4SM904GMMA31MMA_64x128x32_F32E5M2E5M2_SS_TNILNSO_7ScaleInE1ELSQ_1EEEEEENS4_6LayoutINS5_IJSC_SC_SC_EEENS5_IJNSA_ILi0EEESV_SV_EEEEENS5_IJNS4_10UnderscoreESY_SY_EEEEENS4_23SM90_TMA_LOAD_MULTICASTENS4_14ComposedLayoutINS4_7SwizzleILi2ELi4ELi3EEENS4_18smem_ptr_flag_bitsILi8EEENST_INS5_IJNSA_ILi8EEESG_EEENS5_IJSG_SC_EEEEEEEvNS4_8identityES11_S1B_vS1C_EENS_8epilogue10collective6detail29Sm90TmaWarpSpecializedAdapterINS1F_15DefaultEpilogueISJ_SK_SK_NS1E_6thread17LinearCombinationISJ_Li1EffLNS1J_9ScaleType4KindE0ELNS_15FloatRoundStyleE2ESJ_EENS1_15EpilogueDefaultEEEEEvvEEEEvNT_6ParamsE)
        /*06b8*/ 	.short	0x0210
        /*06ba*/ 	.short	0x0470


	//----- nvinfo : EIATTR_SW_WAR
	.align		4
.L_36:
        /*06bc*/ 	.byte	0x04, 0x36
        /*06be*/ 	.short	(.L_38 - .L_37)
.L_37:
        /*06c0*/ 	.word	0x00000008
.L_38:


//--------------------- .nv.callgraph             --------------------------
	.section	.nv.callgraph,"",@"SHT_CUDA_CALLGRAPH"
	.align	4
	.sectionentsize	8
	.align		4
        /*0000*/ 	.word	0x00000000
	.align		4
        /*0004*/ 	.word	0xffffffff
	.align		4
        /*0008*/ 	.word	0x00000000
	.align		4
        /*000c*/ 	.word	0xfffffffe
	.align		4
        /*0010*/ 	.word	0x00000000
	.align		4
        /*0014*/ 	.word	0xfffffffd
	.align		4
        /*0018*/ 	.word	0x00000000
	.align		4
        /*001c*/ 	.word	0xfffffffc


//--------------------- .nv.constant4             --------------------------
	.section	.nv.constant4,"a",@progbits
	.align	8
	.align		8
.nv.constant4:
        /*0000*/ 	.dword	_ZN39_INTERNAL_e6834e3e_4_k_cu_7678e4bf_49624cuda3std3__45__cpo5beginE
	.align		8
        /*0008*/ 	.dword	_ZN39_INTERNAL_e6834e3e_4_k_cu_7678e4bf_49624cuda3std3__45__cpo3endE
	.align		8
        /*0010*/ 	.dword	_ZN39_INTERNAL_e6834e3e_4_k_cu_7678e4bf_49624cuda3std3__45__cpo6cbeginE
	.align		8
        /*0018*/ 	.dword	_ZN39_INTERNAL_e6834e3e_4_k_cu_7678e4bf_49624cuda3std3__45__cpo4cendE
	.align		8
        /*0020*/ 	.dword	_ZN39_INTERNAL_e6834e3e_4_k_cu_7678e4bf_49624cuda3std3__441_GLOBAL__N__e6834e3e_4_k_cu_7678e4bf_49626ignoreE
	.align		8
        /*0028*/ 	.dword	_ZN39_INTERNAL_e6834e3e_4_k_cu_7678e4bf_49624cuda3std3__419piecewise_constructE
	.align		8
        /*0030*/ 	.dword	_ZN39_INTERNAL_e6834e3e_4_k_cu_7678e4bf_49624cuda3std3__48in_placeE
	.align		8
        /*0038*/ 	.dword	_ZN39_INTERNAL_e6834e3e_4_k_cu_7678e4bf_49624cuda3std6ranges3__45__cpo4swapE
	.align		8
        /*0040*/ 	.dword	_ZN39_INTERNAL_e6834e3e_4_k_cu_7678e4bf_49624cuda3std6ranges3__45__cpo9iter_moveE
	.align		8
        /*0048*/ 	.dword	_ZN39_INTERNAL_e6834e3e_4_k_cu_7678e4bf_49624cute7productE
	.align		8
        /*0050*/ 	.dword	_ZN39_INTERNAL_e6834e3e_4_k_cu_7678e4bf_49624cute1_E


//--------------------- .text._ZN7cutlass13device_kernelINS_4gemm6kernel13GemmUniversalIN4cute5tupleIJiiiiEEENS1_10collective13CollectiveMmaINS1_37MainloopSm90TmaGmmaWarpSpecializedFP8ILi18ENS5_IJNS4_1CILi2EEESB_NSA_ILi1EEEEEENS1_32KernelTmaWarpSpecializedPingpongEEENS5_IJNSA_ILi64EEENSA_ILi128EEESG_EEENS_12float_e5m2_tENS5_IJlSC_lEEESJ_SK_NS4_8TiledMMAINS4_8MMA_AtomIJNS4_4SM904GMMA31MMA_64x128x32_F32E5M2E5M2_SS_TNILNSO_7ScaleInE1ELSQ_1EEEEEENS4_6LayoutINS5_IJSC_SC_SC_EEENS5_IJNSA_ILi0EEESV_SV_EEEEENS5_IJNS4_10UnderscoreESY_SY_EEEEENS4_23SM90_TMA_LOAD_MULTICASTENS4_14ComposedLayoutINS4_7SwizzleILi2ELi4ELi3EEENS4_18smem_ptr_flag_bitsILi8EEENST_INS5_IJNSA_ILi8EEESG_EEENS5_IJSG_SC_EEEEEEEvNS4_8identityES11_S1B_vS1C_EENS_8epilogue10collective6detail29Sm90TmaWarpSpecializedAdapterINS1F_15DefaultEpilogueISJ_SK_SK_NS1E_6thread17LinearCombinationISJ_Li1EffLNS1J_9ScaleType4KindE0ELNS_15FloatRoundStyleE2ESJ_EENS1_15EpilogueDefaultEEEEEvvEEEEvNT_6ParamsE --------------------------
	.section	.text._ZN7cutlass13device_kernelINS_4gemm6kernel13GemmUniversalIN4cute5tupleIJiiiiEEENS1_10collective13CollectiveMmaINS1_37MainloopSm90TmaGmmaWarpSpecializedFP8ILi18ENS5_IJNS4_1CILi2EEESB_NSA_ILi1EEEEEENS1_32KernelTmaWarpSpecializedPingpongEEENS5_IJNSA_ILi64EEENSA_ILi128EEESG_EEENS_12float_e5m2_tENS5_IJlSC_lEEESJ_SK_NS4_8TiledMMAINS4_8MMA_AtomIJNS4_4SM904GMMA31MMA_64x128x32_F32E5M2E5M2_SS_TNILNSO_7ScaleInE1ELSQ_1EEEEEENS4_6LayoutINS5_IJSC_SC_SC_EEENS5_IJNSA_ILi0EEESV_SV_EEEEENS5_IJNS4_10UnderscoreESY_SY_EEEEENS4_23SM90_TMA_LOAD_MULTICASTENS4_14ComposedLayoutINS4_7SwizzleILi2ELi4ELi3EEENS4_18smem_ptr_flag_bitsILi8EEENST_INS5_IJNSA_ILi8EEESG_EEENS5_IJSG_SC_EEEEEEEvNS4_8identityES11_S1B_vS1C_EENS_8epilogue10collective6detail29Sm90TmaWarpSpecializedAdapterINS1F_15DefaultEpilogueISJ_SK_SK_NS1E_6thread17LinearCombinationISJ_Li1EffLNS1J_9ScaleType4KindE0ELNS_15FloatRoundStyleE2ESJ_EENS1_15EpilogueDefaultEEEEEvvEEEEvNT_6ParamsE,"ax",@progbits
	.align	128
.text._ZN7cutlass13device_kernelINS_4gemm6kernel13GemmUniversalIN4cute5tupleIJiiiiEEENS1_10collective13CollectiveMmaINS1_37MainloopSm90TmaGmmaWarpSpecializedFP8ILi18ENS5_IJNS4_1CILi2EEESB_NSA_ILi1EEEEEENS1_32KernelTmaWarpSpecializedPingpongEEENS5_IJNSA_ILi64EEENSA_ILi128EEESG_EEENS_12float_e5m2_tENS5_IJlSC_lEEESJ_SK_NS4_8TiledMMAINS4_8MMA_AtomIJNS4_4SM904GMMA31MMA_64x128x32_F32E5M2E5M2_SS_TNILNSO_7ScaleInE1ELSQ_1EEEEEENS4_6LayoutINS5_IJSC_SC_SC_EEENS5_IJNSA_ILi0EEESV_SV_EEEEENS5_IJNS4_10UnderscoreESY_SY_EEEEENS4_23SM90_TMA_LOAD_MULTICASTENS4_14ComposedLayoutINS4_7SwizzleILi2ELi4ELi3EEENS4_18smem_ptr_flag_bitsILi8EEENST_INS5_IJNSA_ILi8EEESG_EEENS5_IJSG_SC_EEEEEEEvNS4_8identityES11_S1B_vS1C_EENS_8epilogue10collective6detail29Sm90TmaWarpSpecializedAdapterINS1F_15DefaultEpilogueISJ_SK_SK_NS1E_6thread17LinearCombinationISJ_Li1EffLNS1J_9ScaleType4KindE0ELNS_15FloatRoundStyleE2ESJ_EENS1_15EpilogueDefaultEEEEEvvEEEEvNT_6ParamsE:
        .type           _ZN7cutlass13device_kernelINS_4gemm6kernel13GemmUniversalIN4cute5tupleIJiiiiEEENS1_10collective13CollectiveMmaINS1_37MainloopSm90TmaGmmaWarpSpecializedFP8ILi18ENS5_IJNS4_1CILi2EEESB_NSA_ILi1EEEEEENS1_32KernelTmaWarpSpecializedPingpongEEENS5_IJNSA_ILi64EEENSA_ILi128EEESG_EEENS_12float_e5m2_tENS5_IJlSC_lEEESJ_SK_NS4_8TiledMMAINS4_8MMA_AtomIJNS4_4SM904GMMA31MMA_64x128x32_F32E5M2E5M2_SS_TNILNSO_7ScaleInE1ELSQ_1EEEEEENS4_6LayoutINS5_IJSC_SC_SC_EEENS5_IJNSA_ILi0EEESV_SV_EEEEENS5_IJNS4_10UnderscoreESY_SY_EEEEENS4_23SM90_TMA_LOAD_MULTICASTENS4_14ComposedLayoutINS4_7SwizzleILi2ELi4ELi3EEENS4_18smem_ptr_flag_bitsILi8EEENST_INS5_IJNSA_ILi8EEESG_EEENS5_IJSG_SC_EEEEEEEvNS4_8identityES11_S1B_vS1C_EENS_8epilogue10collective6detail29Sm90TmaWarpSpecializedAdapterINS1F_15DefaultEpilogueISJ_SK_SK_NS1E_6thread17LinearCombinationISJ_Li1EffLNS1J_9ScaleType4KindE0ELNS_15FloatRoundStyleE2ESJ_EENS1_15EpilogueDefaultEEEEEvvEEEEvNT_6ParamsE,@function
        .size           _ZN7cutlass13device_kernelINS_4gemm6kernel13GemmUniversalIN4cute5tupleIJiiiiEEENS1_10collective13CollectiveMmaINS1_37MainloopSm90TmaGmmaWarpSpecializedFP8ILi18ENS5_IJNS4_1CILi2EEESB_NSA_ILi1EEEEEENS1_32KernelTmaWarpSpecializedPingpongEEENS5_IJNSA_ILi64EEENSA_ILi128EEESG_EEENS_12float_e5m2_tENS5_IJlSC_lEEESJ_SK_NS4_8TiledMMAINS4_8MMA_AtomIJNS4_4SM904GMMA31MMA_64x128x32_F32E5M2E5M2_SS_TNILNSO_7ScaleInE1ELSQ_1EEEEEENS4_6LayoutINS5_IJSC_SC_SC_EEENS5_IJNSA_ILi0EEESV_SV_EEEEENS5_IJNS4_10UnderscoreESY_SY_EEEEENS4_23SM90_TMA_LOAD_MULTICASTENS4_14ComposedLayoutINS4_7SwizzleILi2ELi4ELi3EEENS4_18smem_ptr_flag_bitsILi8EEENST_INS5_IJNSA_ILi8EEESG_EEENS5_IJSG_SC_EEEEEEEvNS4_8identityES11_S1B_vS1C_EENS_8epilogue10collective6detail29Sm90TmaWarpSpecializedAdapterINS1F_15DefaultEpilogueISJ_SK_SK_NS1E_6thread17LinearCombinationISJ_Li1EffLNS1J_9ScaleType4KindE0ELNS_15FloatRoundStyleE2ESJ_EENS1_15EpilogueDefaultEEEEEvvEEEEvNT_6ParamsE,(.L_x_237 - _ZN7cutlass13device_kernelINS_4gemm6kernel13GemmUniversalIN4cute5tupleIJiiiiEEENS1_10collective13CollectiveMmaINS1_37MainloopSm90TmaGmmaWarpSpecializedFP8ILi18ENS5_IJNS4_1CILi2EEESB_NSA_ILi1EEEEEENS1_32KernelTmaWarpSpecializedPingpongEEENS5_IJNSA_ILi64EEENSA_ILi128EEESG_EEENS_12float_e5m2_tENS5_IJlSC_lEEESJ_SK_NS4_8TiledMMAINS4_8MMA_AtomIJNS4_4SM904GMMA31MMA_64x128x32_F32E5M2E5M2_SS_TNILNSO_7ScaleInE1ELSQ_1EEEEEENS4_6LayoutINS5_IJSC_SC_SC_EEENS5_IJNSA_ILi0EEESV_SV_EEEEENS5_IJNS4_10UnderscoreESY_SY_EEEEENS4_23SM90_TMA_LOAD_MULTICASTENS4_14ComposedLayoutINS4_7SwizzleILi2ELi4ELi3EEENS4_18smem_ptr_flag_bitsILi8EEENST_INS5_IJNSA_ILi8EEESG_EEENS5_IJSG_SC_EEEEEEEvNS4_8identityES11_S1B_vS1C_EENS_8epilogue10collective6detail29Sm90TmaWarpSpecializedAdapterINS1F_15DefaultEpilogueISJ_SK_SK_NS1E_6thread17LinearCombinationISJ_Li1EffLNS1J_9ScaleType4KindE0ELNS_15FloatRoundStyleE2ESJ_EENS1_15EpilogueDefaultEEEEEvvEEEEvNT_6ParamsE)
        .other          _ZN7cutlass13device_kernelINS_4gemm6kernel13GemmUniversalIN4cute5tupleIJiiiiEEENS1_10collective13CollectiveMmaINS1_37MainloopSm90TmaGmmaWarpSpecializedFP8ILi18ENS5_IJNS4_1CILi2EEESB_NSA_ILi1EEEEEENS1_32KernelTmaWarpSpecializedPingpongEEENS5_IJNSA_ILi64EEENSA_ILi128EEESG_EEENS_12float_e5m2_tENS5_IJlSC_lEEESJ_SK_NS4_8TiledMMAINS4_8MMA_AtomIJNS4_4SM904GMMA31MMA_64x128x32_F32E5M2E5M2_SS_TNILNSO_7ScaleInE1ELSQ_1EEEEEENS4_6LayoutINS5_IJSC_SC_SC_EEENS5_IJNSA_ILi0EEESV_SV_EEEEENS5_IJNS4_10UnderscoreESY_SY_EEEEENS4_23SM90_TMA_LOAD_MULTICASTENS4_14ComposedLayoutINS4_7SwizzleILi2ELi4ELi3EEENS4_18smem_ptr_flag_bitsILi8EEENST_INS5_IJNSA_ILi8EEESG_EEENS5_IJSG_SC_EEEEEEEvNS4_8identityES11_S1B_vS1C_EENS_8epilogue10collective6detail29Sm90TmaWarpSpecializedAdapterINS1F_15DefaultEpilogueISJ_SK_SK_NS1E_6thread17LinearCombinationISJ_Li1EffLNS1J_9ScaleType4KindE0ELNS_15FloatRoundStyleE2ESJ_EENS1_15EpilogueDefaultEEEEEvvEEEEvNT_6ParamsE,@"STO_CUDA_ENTRY STV_DEFAULT"
_ZN7cutlass13device_kernelINS_4gemm6kernel13GemmUniversalIN4cute5tupleIJiiiiEEENS1_10collective13CollectiveMmaINS1_37MainloopSm90TmaGmmaWarpSpecializedFP8ILi18ENS5_IJNS4_1CILi2EEESB_NSA_ILi1EEEEEENS1_32KernelTmaWarpSpecializedPingpongEEENS5_IJNSA_ILi64EEENSA_ILi128EEESG_EEENS_12float_e5m2_tENS5_IJlSC_lEEESJ_SK_NS4_8TiledMMAINS4_8MMA_AtomIJNS4_4SM904GMMA31MMA_64x128x32_F32E5M2E5M2_SS_TNILNSO_7ScaleInE1ELSQ_1EEEEEENS4_6LayoutINS5_IJSC_SC_SC_EEENS5_IJNSA_ILi0EEESV_SV_EEEEENS5_IJNS4_10UnderscoreESY_SY_EEEEENS4_23SM90_TMA_LOAD_MULTICASTENS4_14ComposedLayoutINS4_7SwizzleILi2ELi4ELi3EEENS4_18smem_ptr_flag_bitsILi8EEENST_INS5_IJNSA_ILi8EEESG_EEENS5_IJSG_SC_EEEEEEEvNS4_8identityES11_S1B_vS1C_EENS_8epilogue10collective6detail29Sm90TmaWarpSpecializedAdapterINS1F_15DefaultEpilogueISJ_SK_SK_NS1E_6thread17LinearCombinationISJ_Li1EffLNS1J_9ScaleType4KindE0ELNS_15FloatRoundStyleE2ESJ_EENS1_15EpilogueDefaultEEEEEvvEEEEvNT_6ParamsE:
[----:B------:R-:W-:Y:S01]  /*0000*/  LDC R1, c[0x0][0x28] ;  /* 0x00000a00ff017b82 */ /* 0x000fe20000000800 */
[----:B------:R-:W0:Y:S01]  /*0010*/  S2R R11, SR_TID.X ;  /* 0x00000000000b7919 */ /* 0x000e220000002100 */
[----:B------:R-:W-:Y:S01]  /*0020*/  ELECT P0, URZ, PT ;  /* 0x00000000003f782f */ /* 0x000fe20003800000 */
[----:B------:R-:W-:Y:S01]  /*0030*/  BSSY B0, `(.L_x_0) ;  /* 0x000000f000007945 */ /* 0x000fe20003800000 */
[--C-:B0-----:R-:W-:Y:S02]  /*0040*/  SHF.R.U32.HI R0, RZ, 0x5, R11.reuse ;  /* 0x00000005ff007819 */ /* 0x101fe4000001160b */
[----:B------:R-:W-:-:S03]  /*0050*/  SHF.R.U32.HI R5, RZ, 0x7, R11 ;  /* 0x00000007ff057819 */ /* 0x000fc6000001160b */
[----:B------:R-:W0:Y:S04]  /*0060*/  SHFL.IDX PT, R2, R0, RZ, 0x1f ;  /* 0x00001fff00027589 */ /* 0x000e2800000e0000 */
[----:B------:R1:W2:Y:S01]  /*0070*/  SHFL.IDX PT, R6, R5, RZ, 0x1f ;  /* 0x00001fff05067589 */ /* 0x0002a200000e0000 */
[----:B0-----:R-:W-:-:S13]  /*0080*/  ISETP.NE.OR P0, PT, R2, RZ, !P0 ;  /* 0x000000ff0200720c */ /* 0x001fda0004705670 */
[----:B-12---:R-:W-:Y:S05]  /*0090*/  @P0 BRA `(.L_x_1) ;  /* 0x0000000000200947 */ /* 0x006fea0003800000 */
[----:B------:R-:W-:Y:S02]  /*00a0*/  ULDC.64 UR4, c[0x0][0x198] ;  /* 0x0000660000047ab9 */ /* 0x000fe40000000a00 */
[----:B------:R-:W-:Y:S02]  /*00b0*/  UIADD3 UR6, UP0, UR4, 0xf0, URZ ;  /* 0x000000f004067890 */ /* 0x000fe4000ff1e03f */
[----:B------:R-:W-:Y:S02]  /*00c0*/  UIADD3 UR4, UP1, UR4, 0x1f0, URZ ;  /* 0x000001f004047890 */ /* 0x000fe4000ff3e03f */
[----:B------:R-:W-:Y:S02]  /*00d0*/  UIADD3.X UR7, URZ, UR5, URZ, UP0, !UPT ;  /* 0x000000053f077290 */ /* 0x000fe400087fe43f */
[----:B------:R-:W-:-:S07]  /*00e0*/  UIADD3.X UR5, URZ, UR5, URZ, UP1, !UPT ;  /* 0x000000053f057290 */ /* 0x000fce0008ffe43f */
[----:B------:R0:W-:Y:S02]  /*00f0*/  UTMACCTL.PF [UR6] ;  /* 0x00000000060079b9 */ /* 0x0001e40008040000 */
[----:B------:R0:W-:Y:S02]  /*0100*/  UTMACCTL.PF [UR4] ;  /* 0x00000000040079b9 */ /* 0x0001e40008040000 */
[----:B0-----:R-:W-:Y:S01]  /*0110*/  NOP ;  /* 0x0000000000007918 */ /* 0x001fe20000000000 */
.L_x_1:
[----:B------:R-:W-:Y:S05]  /*0120*/  BSYNC B0 ;  /* 0x0000000000007941 */ /* 0x000fea0003800000 */
.L_x_0:
[----:B------:R-:W0:Y:S02]  /*0130*/  SHFL.IDX PT, R7, R0, RZ, 0x1f ;  /* 0x00001fff00077589 */ /* 0x000e2400000e0000 */
[----:B0-----:R-:W-:-:S13]  /*0140*/  ISETP.NE.AND P0, PT, R7, RZ, PT ;  /* 0x000000ff0700720c */ /* 0x001fda0003f05270 */
[----:B------:R-:W-:Y:S05]  /*0150*/  @P0 BRA `(.L_x_2) ;  /* 0x0000000000d40947 */ /* 0x000fea0003800000 */
[----:B------:R-:W-:Y:S01]  /*0160*/  ELECT P0, URZ, PT ;  /* 0x00000000003f782f */ /* 0x000fe20003800000 */
[----:B------:R-:W-:-:S12]  /*0170*/  BSSY B0, `(.L_x_2) ;  /* 0x0000033000007945 */ /* 0x000fd80003800000 */
[----:B------:R-:W-:Y:S05]  /*0180*/  @!P0 BRA `(.L_x_3) ;  /* 0x0000000000c48947 */ /* 0x000fea0003800000 */
[----:B------:R-:W0:Y:S01]  /*0190*/  S2UR UR8, SR_CgaCtaId ;  /* 0x00000000000879c3 */ /* 0x000e220000008800 */
[----:B------:R-:W-:Y:S01]  /*01a0*/  UMOV UR4, 0x400 ;  /* 0x0000040000047882 */ /* 0x000fe20000000000 */
[----:B------:R-:W-:Y:S01]  /*01b0*/  UMOV UR5, 0x1 ;  /* 0x0000000100057882 */ /* 0x000fe20000000000 */
[----:B------:R-:W-:Y:S02]  /*01c0*/  UMOV UR6, 0x3 ;  /* 0x0000000300067882 */ /* 0x000fe40000000000 */
[----:B------:R-:W-:-:S04]  /*01d0*/  UIADD3 UR6, -UR6, 0x100000, URZ ;  /* 0x0010000006067890 */ /* 0x000fc8000fffe13f */
[----:B------:R-:W-:Y:S02]  /*01e0*/  USHF.L.U32 UR7, UR6, 0xb, URZ ;  /* 0x0000000b06077899 */ /* 0x000fe4000800063f */
[----:B------:R-:W-:Y:S02]  /*01f0*/  USHF.L.U32 UR6, UR6, 0x1, URZ ;  /* 0x0000000106067899 */ /* 0x000fe4000800063f */
[----:B0-----:R-:W-:Y:S02]  /*0200*/  ULEA UR8, UR8, UR4, 0x18 ;  /* 0x0000000408087291 */ /* 0x001fe4000f8ec03f */
[----:B------:R-:W-:-:S04]  /*0210*/  UIADD3 UR4, -UR5, 0x100000, URZ ;  /* 0x0010000005047890 */ /* 0x000fc8000fffe13f */
[----:B------:R-:W-:Y:S02]  /*0220*/  USHF.L.U32 UR5, UR4, 0xb, URZ ;  /* 0x0000000b04057899 */ /* 0x000fe4000800063f */
[----:B------:R-:W-:Y:S01]  /*0230*/  USHF.L.U32 UR4, UR4, 0x1, URZ ;  /* 0x0000000104047899 */ /* 0x000fe2000800063f */
[----:B------:R-:W0:Y:S11]  /*0240*/  FENCE.VIEW.ASYNC.S ;  /* 0x00000000000073c6 */ /* 0x000e360000000000 */
[----:B0-----:R0:W1:Y:S01]  /*0250*/  SYNCS.EXCH.64 URZ, [UR8], UR4 ;  /* 0x00000004083f75b2 */ /* 0x0010620008000100 */
[----:B------:R0:W2:Y:S01]  /*0260*/  SYNCS.EXCH.64 URZ, [UR8+0x90], UR6 ;  /* 0x00009006083f75b2 */ /* 0x0000a20008000100 */
[----:B------:R0:W3:Y:S01]  /*0270*/  SYNCS.EXCH.64 URZ, [UR8+0x8], UR4 ;  /* 0x00000804083f75b2 */ /* 0x0000e20008000100 */
[----:B------:R0:W4:Y:S01]  /*0280*/  SYNCS.EXCH.64 URZ, [UR8+0x98], UR6 ;  /* 0x00009806083f75b2 */ /* 0x0001220008000100 */
[----:B------:R0:W0:Y:S01]  /*0290*/  SYNCS.EXCH.64 URZ, [UR8+0x10], UR4 ;  /* 0x00001004083f75b2 */ /* 0x0000220008000100 */
        /* <DEDUP_REMOVED lines=31> */
[----:B-1234-:R-:W-:Y:S01]  /*0490*/  NOP ;  /* 0x0000000000007918 */ /* 0x01efe20000000000 */
.L_x_3:
[----:B0-----:R-:W-:Y:S05]  /*04a0*/  BSYNC B0 ;  /* 0x0000000000007941 */ /* 0x001fea0003800000 */
.L_x_2:
[----:B------:R-:W0:Y:S01]  /*04b0*/  SHFL.IDX PT, R3, R0, RZ, 0x1f ;  /* 0x00001fff00037589 */ /* 0x000e2200000e0000 */
[----:B------:R-:W-:Y:S01]  /*04c0*/  SHF.R.S32.HI R4, RZ, 0x1f, R11 ;  /* 0x0000001fff047819 */ /* 0x000fe2000001140b */
[----:B------:R-:W1:Y:S01]  /*04d0*/  S2UR UR12, SR_CTAID.X ;  /* 0x00000000000c79c3 */ /* 0x000e620000002500 */
[----:B------:R-:W-:Y:S01]  /*04e0*/  ELECT P0, URZ, PT ;  /* 0x00000000003f782f */ /* 0x000fe20003800000 */
[----:B------:R2:W3:Y:S01]  /*04f0*/  SHFL.IDX PT, R8, R0, RZ, 0x1f ;  /* 0x00001fff00087589 */ /* 0x0004e200000e0000 */
[----:B------:R-:W-:Y:S02]  /*0500*/  LEA.HI R4, R4, R11, RZ, 0x7 ;  /* 0x0000000b04047211 */ /* 0x000fe400078f38ff */
[----:B------:R-:W-:Y:S01]  /*0510*/  ELECT P1, URZ, PT ;  /* 0x00000000003f782f */ /* 0x000fe20003820000 */
[----:B------:R-:W-:Y:S01]  /*0520*/  NOP ;  /* 0x0000000000007918 */ /* 0x000fe20000000000 */
[----:B------:R-:W4:Y:S01]  /*0530*/  S2R R16, SR_CTAID.Y ;  /* 0x0000000000107919 */ /* 0x000f220000002600 */
[----:B------:R-:W-:Y:S01]  /*0540*/  LOP3.LUT R4, R4, 0xffffff80, RZ, 0xc0, !PT ;  /* 0xffffff8004047812 */ /* 0x000fe200078ec0ff */
[----:B------:R-:W-:Y:S01]  /*0550*/  ULDC UR4, c[0x0][0x150] ;  /* 0x0000540000047ab9 */ /* 0x000fe20000000800 */
[----:B------:R-:W5:Y:S01]  /*0560*/  LDC R12, c[0x0][0x144] ;  /* 0x00005100ff0c7b82 */ /* 0x000f620000000800 */
[----:B------:R3:W5:Y:S01]  /*0570*/  SHFL.IDX PT, R14, R5, RZ, 0x1f ;  /* 0x00001fff050e7589 */ /* 0x00076200000e0000 */
[----:B------:R-:W-:Y:S01]  /*0580*/  UMOV UR11, 0x80 ;  /* 0x00000080000b7882 */ /* 0x000fe20000000000 */
[----:B------:R-:W-:Y:S01]  /*0590*/  IMAD.IADD R10, R11, 0x1, -R4 ;  /* 0x000000010b0a7824 */ /* 0x000fe200078e0a04 */
[----:B------:R-:W-:Y:S01]  /*05a0*/  NOP ;  /* 0x0000000000007918 */ /* 0x000fe20000000000 */
[C---:B------:R-:W-:Y:S01]  /*05b0*/  VIADD R38, R6.reuse, 0xffffffff ;  /* 0xffffffff06267836 */ /* 0x040fe20000000000 */
[----:B------:R-:W-:-:S02]  /*05c0*/  ISETP.NE.AND P4, PT, R6, RZ, PT ;  /* 0x000000ff0600720c */ /* 0x000fc40003f85270 */
[----:B------:R-:W-:Y:S01]  /*05d0*/  SHF.R.S32.HI R19, RZ, 0x1f, R10 ;  /* 0x0000001fff137819 */ /* 0x000fe2000001140a */
[----:B------:R-:W5:Y:S01]  /*05e0*/  LDC R13, c[0x0][0x140] ;  /* 0x00005000ff0d7b82 */ /* 0x000f620000000800 */
[----:B------:R-:W-:Y:S02]  /*05f0*/  ISETP.GE.U32.AND P6, PT, R38, 0x2, PT ;  /* 0x000000022600780c */ /* 0x000fe40003fc6070 */
[----:B0-----:R-:W-:Y:S02]  /*0600*/  ISETP.NE.OR P0, PT, R3, RZ, !P0 ;  /* 0x000000ff0300720c */ /* 0x001fe40004705670 */
[----:B------:R-:W-:Y:S02]  /*0610*/  LEA.HI R3, R19, R10, RZ, 0x3 ;  /* 0x0000000a13037211 */ /* 0x000fe400078f18ff */
[----:B-1----:R-:W-:Y:S01]  /*0620*/  I2FP.F32.U32 R4, UR12 ;  /* 0x0000000c00047c45 */ /* 0x002fe20008201000 */
[----:B------:R-:W0:Y:S01]  /*0630*/  LDC R27, c[0x0][0x148] ;  /* 0x00005200ff1b7b82 */ /* 0x000e220000000800 */
[----:B--2---:R-:W-:-:S02]  /*0640*/  SHF.R.S32.HI R0, RZ, 0x3, R3 ;  /* 0x00000003ff007819 */ /* 0x004fc40000011403 */
[----:B---3--:R-:W-:Y:S01]  /*0650*/  ISETP.NE.OR P1, PT, R8, RZ, !P1 ;  /* 0x000000ff0800720c */ /* 0x008fe20004f25670 */
[----:B------:R-:W-:Y:S01]  /*0660*/  FMUL R9, R4, UR4 ;  /* 0x0000000404097c20 */ /* 0x000fe20008400000 */
[----:B------:R-:W-:Y:S01]  /*0670*/  SHF.R.S32.HI R3, RZ, 0x1f, R3 ;  /* 0x0000001fff037819 */ /* 0x000fe20000011403 */
[----:B------:R-:W-:Y:S01]  /*0680*/  ULDC UR4, c[0x0][0x154] ;  /* 0x0000550000047ab9 */ /* 0x000fe20000000800 */
[----:B------:R-:W-:Y:S01]  /*0690*/  SHF.R.S32.HI R8, RZ, 0x1f, R7 ;  /* 0x0000001fff087819 */ /* 0x000fe20000011407 */
[----:B------:R-:W-:Y:S01]  /*06a0*/  VOTEU.ALL UP1, P0 ;  /* 0x00000000003f7886 */ /* 0x000fe20000020000 */
[----:B------:R-:W-:Y:S01]  /*06b0*/  LEA.HI R4, R3, R0, RZ, 0x2 ;  /* 0x0000000003047211 */ /* 0x000fe200078f10ff */
[----:B------:R-:W1:Y:S01]  /*06c0*/  F2I.U32.TRUNC.NTZ R9, R9 ;  /* 0x0000000900097305 */ /* 0x000e62000020f000 */
[----:B------:R-:W-:Y:S01]  /*06d0*/  LEA.HI R8, R8, R7, RZ, 0x2 ;  /* 0x0000000708087211 */ /* 0x000fe200078f10ff */
[----:B------:R-:W-:Y:S01]  /*06e0*/  VOTEU.ALL UP0, P0 ;  /* 0x00000000003f7886 */ /* 0x000fe20000000000 */
[----:B------:R-:W-:Y:S01]  /*06f0*/  SHF.R.S32.HI R3, RZ, 0x1f, R2 ;  /* 0x0000001fff037819 */ /* 0x000fe20000011402 */
[----:B------:R-:W2:Y:S01]  /*0700*/  @!UP1 S2UR UR7, SR_CgaCtaId ;  /* 0x00000000000799c3 */ /* 0x000ea20000008800 */
[----:B------:R-:W-:Y:S01]  /*0710*/  LOP3.LUT R5, R4, 0xfffffffc, RZ, 0xc0, !PT ;  /* 0xfffffffc04057812 */ /* 0x000fe200078ec0ff */
[----:B------:R-:W-:Y:S01]  /*0720*/  VOTEU.ALL UP2, P1 ;  /* 0x00000000003f7886 */ /* 0x000fe20000840000 */
[----:B------:R-:W-:Y:S01]  /*0730*/  LOP3.LUT R8, R8, 0x3ffffffc, RZ, 0xc0, !PT ;  /* 0x3ffffffc08087812 */ /* 0x000fe200078ec0ff */
[----:B------:R-:W-:Y:S01]  /*0740*/  @!UP1 UMOV UR6, 0x400 ;  /* 0x0000040000069882 */ /* 0x000fe20000000000 */
[----:B------:R-:W-:Y:S01]  /*0750*/  LEA.HI R3, R3, R2, RZ, 0x2 ;  /* 0x0000000203037211 */ /* 0x000fe200078f10ff */
[----:B------:R-:W-:Y:S01]  /*0760*/  IMAD.IADD R5, R0, 0x1, -R5 ;  /* 0x0000000100057824 */ /* 0x000fe200078e0a05 */
[----:B------:R-:W-:Y:S01]  /*0770*/  @!UP2 UMOV UR9, 0x400 ;  /* 0x000004000009a882 */ /* 0x000fe20000000000 */
[----:B------:R-:W-:Y:S01]  /*0780*/  IMAD.IADD R8, R7, 0x1, -R8 ;  /* 0x0000000107087824 */ /* 0x000fe200078e0a08 */
[----:B------:R-:W-:Y:S01]  /*0790*/  LOP3.LUT R3, R3, 0xfffffffc, RZ, 0xc0, !PT ;  /* 0xfffffffc03037812 */ /* 0x000fe200078ec0ff */
[----:B------:R-:W3:Y:S01]  /*07a0*/  @!UP2 S2UR UR10, SR_CgaCtaId ;  /* 0x00000000000aa9c3 */ /* 0x000ee20000008800 */
[----:B-1----:R-:W-:Y:S01]  /*07b0*/  IMAD.MOV R9, RZ, RZ, -R9 ;  /* 0x000000ffff097224 */ /* 0x002fe200078e0a09 */
[----:B------:R-:W-:Y:S01]  /*07c0*/  VOTEU.ALL UP3, P1 ;  /* 0x00000000003f7886 */ /* 0x000fe20000860000 */
[----:B------:R-:W-:Y:S01]  /*07d0*/  IMAD R5, R8, 0x4, R5 ;  /* 0x0000000408057824 */ /* 0x000fe200078e0205 */
[----:B------:R-:W-:Y:S01]  /*07e0*/  VOTEU.ALL UP4, P1 ;  /* 0x00000000003f7886 */ /* 0x000fe20000880000 */
[----:B------:R-:W-:Y:S01]  /*07f0*/  IMAD.IADD R18, R2, 0x1, -R3 ;  /* 0x0000000102127824 */ /* 0x000fe200078e0a03 */
[----:B----4-:R-:W-:Y:S01]  /*0800*/  I2FP.F32.U32 R2, R16 ;  /* 0x0000001000027245 */ /* 0x010fe20000201000 */
[----:B-----5:R-:W-:Y:S01]  /*0810*/  IMAD R25, R12, R9, UR12 ;  /* 0x0000000c0c197e24 */ /* 0x020fe2000f8e0209 */
[C---:B------:R-:W-:Y:S01]  /*0820*/  LEA.HI R0, R5.reuse, R5, RZ, 0x1 ;  /* 0x0000000505007211 */ /* 0x040fe200078f08ff */
[C---:B------:R-:W-:Y:S01]  /*0830*/  IMAD.SHL.U32 R12, R5.reuse, 0x4, RZ ;  /* 0x00000004050c7824 */ /* 0x040fe200078e00ff */
[----:B------:R-:W-:Y:S01]  /*0840*/  VOTEU.ALL UP5, P1 ;  /* 0x00000000003f7886 */ /* 0x000fe200008a0000 */
[----:B------:R-:W-:Y:S01]  /*0850*/  FMUL R2, R2, UR4 ;  /* 0x0000000402027c20 */ /* 0x000fe20008400000 */
[----:B------:R-:W-:Y:S01]  /*0860*/  LOP3.LUT R0, R0, 0xfffffffe, RZ, 0xc0, !PT ;  /* 0xfffffffe00007812 */ /* 0x000fe200078ec0ff */
[----:B------:R-:W-:Y:S01]  /*0870*/  UMOV UR4, 0x20 ;  /* 0x0000002000047882 */ /* 0x000fe20000000000 */
[----:B--2---:R-:W-:Y:S01]  /*0880*/  @!UP1 ULEA UR8, UR7, UR6, 0x18 ;  /* 0x0000000607089291 */ /* 0x004fe2000f8ec03f */
[----:B------:R-:W-:Y:S01]  /*0890*/  LOP3.LUT R12, R5, 0xc, R12, 0x78, !PT ;  /* 0x0000000c050c7812 */ /* 0x000fe200078e780c */
[----:B------:R-:W-:-:S04]  /*08a0*/  @!UP1 UIADD3 UR4, -UR4, 0x100000, URZ ;  /* 0x0010000004049890 */ /* 0x000fc8000fffe13f */
[----:B------:R-:W-:Y:S02]  /*08b0*/  @!UP1 USHF.L.U32 UR5, UR4, 0xb, URZ ;  /* 0x0000000b04059899 */ /* 0x000fe4000800063f */
[----:B------:R-:W-:Y:S01]  /*08c0*/  @!UP1 USHF.L.U32 UR4, UR4, 0x1, URZ ;  /* 0x0000000104049899 */ /* 0x000fe2000800063f */
[----:B------:R-:W-:Y:S01]  /*08d0*/  IMAD.IADD R0, R5, 0x1, -R0 ;  /* 0x0000000105007824 */ /* 0x000fe200078e0a00 */
[----:B------:R-:W1:Y:S01]  /*08e0*/  F2I.U32.TRUNC.NTZ R2, R2 ;  /* 0x0000000200027305 */ /* 0x000e62000020f000 */
[----:B------:R-:W-:-:S04]  /*08f0*/  @!UP2 UIADD3 UR6, -UR11, 0x100000, URZ ;  /* 0x001000000b06a890 */ /* 0x000fc8000fffe13f */
[----:B------:R-:W-:Y:S02]  /*0900*/  @!UP2 USHF.L.U32 UR7, UR6, 0xb, URZ ;  /* 0x0000000b0607a899 */ /* 0x000fe4000800063f */
[----:B------:R-:W-:Y:S01]  /*0910*/  @!UP2 USHF.L.U32 UR6, UR6, 0x1, URZ ;  /* 0x000000010606a899 */ /* 0x000fe2000800063f */
[----:B------:R-:W-:Y:S01]  /*0920*/  ISETP.EQ.U32.AND P3, PT, R13, 0x1, PT ;  /* 0x000000010d00780c */ /* 0x000fe20003f62070 */
[----:B------:R-:W-:Y:S01]  /*0930*/  VOTEU.ALL UP1, P0 ;  /* 0x00000000003f7886 */ /* 0x000fe20000020000 */
[----:B------:R-:W-:Y:S01]  /*0940*/  ISETP.NE.AND P2, PT, R0, R25, PT ;  /* 0x000000190000720c */ /* 0x000fe20003f45270 */
[----:B------:R-:W-:Y:S01]  /*0950*/  IMAD.MOV.U32 R13, RZ, RZ, 0x1 ;  /* 0x00000001ff0d7424 */ /* 0x000fe200078e00ff */
[----:B---3--:R-:W-:Y:S01]  /*0960*/  @!UP2 ULEA UR9, UR10, UR9, 0x18 ;  /* 0x000000090a09a291 */ /* 0x008fe2000f8ec03f */
[----:B------:R-:W-:Y:S01]  /*0970*/  LOP3.LUT P0, RZ, R10, 0x7, RZ, 0xc0, !PT ;  /* 0x000000070aff7812 */ /* 0x000fe2000780c0ff */
[----:B------:R-:W-:Y:S01]  /*0980*/  VOTEU.ALL UP2, P1 ;  /* 0x00000000003f7886 */ /* 0x000fe20000840000 */
[----:B------:R-:W-:Y:S01]  /*0990*/  ISETP.NE.AND P1, PT, R18, 0x3, PT ;  /* 0x000000031200780c */ /* 0x000fe20003f25270 */
[----:B------:R-:W2:Y:S02]  /*09a0*/  FENCE.VIEW.ASYNC.S ;  /* 0x00000000000073c6 */ /* 0x000ea40000000000 */
[----:B--2---:R2:W3:Y:S01]  /*09b0*/  @!UP0 SYNCS.EXCH.64 URZ, [UR8+0x150], UR4 ;  /* 0x00015004083f85b2 */ /* 0x0044e20008000100 */
[----:B------:R-:W-:-:S02]  /*09c0*/  ISETP.LT.U32.AND P0, PT, R12, 0x4, !P0 ;  /* 0x000000040c00780c */ /* 0x000fc40004701070 */
[----:B------:R-:W-:Y:S01]  /*09d0*/  ISETP.EQ.OR P1, PT, R18, RZ, !P1 ;  /* 0x000000ff1200720c */ /* 0x000fe20004f22670 */
[----:B-1----:R-:W-:Y:S01]  /*09e0*/  IMAD.MOV R24, RZ, RZ, -R2 ;  /* 0x000000ffff187224 */ /* 0x002fe200078e0a02 */
[----:B------:R-:W-:Y:S02]  /*09f0*/  R2UR UR15, R14 ;  /* 0x000000000e0f72ca */ /* 0x000fe400000e0000 */
[----:B------:R-:W-:Y:S01]  /*0a00*/  @P2 LEA.HI R0, R12, R12, RZ, 0x1 ;  /* 0x0000000c0c002211 */ /* 0x000fe200078f08ff */
[----:B0-----:R-:W-:Y:S01]  /*0a10*/  IMAD R3, R27, R24, R16 ;  /* 0x000000181b037224 */ /* 0x001fe200078e0210 */
[----:B------:R-:W-:Y:S02]  /*0a20*/  ISETP.EQ.AND P1, PT, R6, RZ, P1 ;  /* 0x000000ff0600720c */ /* 0x000fe40000f22270 */
[----:B------:R-:W-:Y:S02]  /*0a30*/  @P2 SHF.R.S32.HI R0, RZ, 0x1, R0 ;  /* 0x00000001ff002819 */ /* 0x000fe40000011400 */
[----:B------:R-:W-:Y:S01]  /*0a40*/  SEL R7, RZ, 0x1, !P1 ;  /* 0x00000001ff077807 */ /* 0x000fe20004800000 */
[----:B------:R2:W0:Y:S01]  /*0a50*/  @!UP1 SYNCS.EXCH.64 URZ, [UR8+0x158], UR4 ;  /* 0x00015804083f95b2 */ /* 0x0004220008000100 */
[----:B------:R-:W-:Y:S01]  /*0a60*/  @P2 ISETP.NE.AND P5, PT, R0, R3, PT ;  /* 0x000000030000220c */ /* 0x000fe20003fa5270 */
[----:B------:R-:W-:Y:S01]  /*0a70*/  NOP ;  /* 0x0000000000007918 */ /* 0x000fe20000000000 */
[----:B------:R-:W-:-:S02]  /*0a80*/  SEL R0, RZ, 0x1, !P0 ;  /* 0x00000001ff007807 */ /* 0x000fc40004000000 */
[----:B------:R-:W-:Y:S02]  /*0a90*/  @P2 SEL R13, RZ, 0x1, P5 ;  /* 0x00000001ff0d2807 */ /* 0x000fe40002800000 */
[----:B------:R-:W-:Y:S02]  /*0aa0*/  SEL R7, R7, 0x2, P6 ;  /* 0x0000000207077807 */ /* 0x000fe40003000000 */
[----:B------:R-:W-:Y:S01]  /*0ab0*/  LOP3.LUT R13, R13, R0, RZ, 0xc0, !PT ;  /* 0x000000000d0d7212 */ /* 0x000fe200078ec0ff */
[----:B------:R2:W1:Y:S01]  /*0ac0*/  @!UP2 SYNCS.EXCH.64 URZ, [UR9+0x130], UR6 ;  /* 0x00013006093fa5b2 */ /* 0x0004620008000100 */
[----:B------:R2:W4:Y:S01]  /*0ad0*/  @!UP3 SYNCS.EXCH.64 URZ, [UR9+0x138], UR6 ;  /* 0x00013806093fb5b2 */ /* 0x0005220008000100 */
[----:B------:R2:W0:Y:S01]  /*0ae0*/  @!UP4 SYNCS.EXCH.64 URZ, [UR9+0x140], UR6 ;  /* 0x00014006093fc5b2 */ /* 0x0004220008000100 */
[----:B------:R2:W0:Y:S01]  /*0af0*/  @!UP5 SYNCS.EXCH.64 URZ, [UR9+0x148], UR6 ;  /* 0x00014806093fd5b2 */ /* 0x0004220008000100 */
[----:B------:R-:W-:Y:S01]  /*0b00*/  NOP ;  /* 0x0000000000007918 */ /* 0x000fe20000000000 */
[----:B--23--:R-:W-:Y:S05]  /*0b10*/  @!P3 BRA `(.L_x_4) ;  /* 0x000000000008b947 */ /* 0x00cfea0003800000 */
[----:B01--4-:R-:W-:Y:S01]  /*0b20*/  UCGABAR_ARV ;  /* 0x00000000000079c7 */ /* 0x013fe20008000000 */
[----:B------:R-:W-:Y:S05]  /*0b30*/  BRA `(.L_x_5) ;  /* 0x0000000000047947 */ /* 0x000fea0003800000 */
.L_x_4:
[----:B01--4-:R-:W-:Y:S01]  /*0b40*/  NOP ;  /* 0x0000000000007918 */ /* 0x013fe20000000000 */
.L_x_5:
[----:B------:R-:W-:Y:S01]  /*0b50*/  ULDC.64 UR4, c[0x0][0x598] ;  /* 0x0001660000047ab9 */ /* 0x000fe20000000a00 */
[----:B------:R-:W-:Y:S01]  /*0b60*/  ULDC.64 UR18, c[0x0][0x208] ;  /* 0x0000820000127ab9 */ /* 0x000fe20000000a00 */
[----:B------:R-:W-:-:S04]  /*0b70*/  ISETP.NE.U32.AND P0, PT, RZ, UR4, PT ;  /* 0x00000004ff007c0c */ /* 0x000fc8000bf05070 */
[----:B------:R-:W-:-:S13]  /*0b80*/  ISETP.NE.AND.EX P0, PT, RZ, UR5, PT, P0 ;  /* 0x00000005ff007c0c */ /* 0x000fda000bf05300 */
[----:B------:R-:W-:Y:S05]  /*0b90*/  @!P0 BRA `(.L_x_6) ;  /* 0x00000000001c8947 */ /* 0x000fea0003800000 */
[----:B------:R-:W0:Y:S02]  /*0ba0*/  LDC.64 R2, c[0x0][0x598] ;  /* 0x00016600ff027b82 */ /* 0x000e240000000a00 */
[----:B0-----:R-:W2:Y:S02]  /*0bb0*/  LDG.E.64 R2, desc[UR18][R2.64] ;  /* 0x0000001202027981 */ /* 0x001ea4000c1e1b00 */
[----:B--2---:R-:W-:-:S04]  /*0bc0*/  ISETP.NE.U32.AND P0, PT, R2, RZ, PT ;  /* 0x000000ff0200720c */ /* 0x004fc80003f05070 */
[----:B------:R-:W-:-:S13]  /*0bd0*/  ISETP.NE.AND.EX P0, PT, R3, RZ, PT, P0 ;  /* 0x000000ff0300720c */ /* 0x000fda0003f05300 */
[----:B------:R-:W-:Y:S05]  /*0be0*/  @!P0 BRA `(.L_x_6) ;  /* 0x0000000000088947 */ /* 0x000fea0003800000 */
[----:B------:R0:W5:Y:S01]  /*0bf0*/  LD.E R14, desc[UR18][R2.64] ;  /* 0x00000012020e7980 */ /* 0x000162000c101900 */
[----:B------:R-:W-:Y:S05]  /*0c00*/  BRA `(.L_x_7) ;  /* 0x0000000000207947 */ /* 0x000fea0003800000 */
.L_x_6:
[----:B------:R-:W-:Y:S02]  /*0c10*/  ULDC.64 UR4, c[0x0][0x588] ;  /* 0x0001620000047ab9 */ /* 0x000fe40000000a00 */
[----:B------:R-:W-:-:S04]  /*0c20*/  ISETP.NE.U32.AND P0, PT, RZ, UR4, PT ;  /* 0x00000004ff007c0c */ /* 0x000fc8000bf05070 */
[----:B------:R-:W-:-:S13]  /*0c30*/  ISETP.NE.AND.EX P0, PT, RZ, UR5, PT, P0 ;  /* 0x00000005ff007c0c */ /* 0x000fda000bf05300 */
[----:B------:R-:W-:Y:S05]  /*0c40*/  @!P0 BRA `(.L_x_8) ;  /* 0x00000000000c8947 */ /* 0x000fea0003800000 */
[----:B------:R-:W0:Y:S02]  /*0c50*/  LDC.64 R14, c[0x0][0x588] ;  /* 0x00016200ff0e7b82 */ /* 0x000e240000000a00 */
[----:B0-----:R1:W5:Y:S01]  /*0c60*/  LDG.E R14, desc[UR18][R14.64] ;  /* 0x000000120e0e7981 */ /* 0x001362000c1e1900 */
[----:B------:R-:W-:Y:S05]  /*0c70*/  BRA `(.L_x_7) ;  /* 0x0000000000047947 */ /* 0x000fea0003800000 */
.L_x_8:
[----:B------:R-:W2:Y:S02]  /*0c80*/  LDC R14, c[0x0][0x580] ;  /* 0x00016000ff0e7b82 */ /* 0x000ea40000000800 */
.L_x_7:
[----:B------:R-:W-:Y:S02]  /*0c90*/  ULDC.64 UR4, c[0x0][0x5a0] ;  /* 0x0001680000047ab9 */ /* 0x000fe40000000a00 */
[----:B------:R-:W-:-:S04]  /*0ca0*/  ISETP.NE.U32.AND P0, PT, RZ, UR4, PT ;  /* 0x00000004ff007c0c */ /* 0x000fc8000bf05070 */
[----:B------:R-:W-:-:S13]  /*0cb0*/  ISETP.NE.AND.EX P0, PT, RZ, UR5, PT, P0 ;  /* 0x00000005ff007c0c */ /* 0x000fda000bf05300 */
[----:B------:R-:W-:Y:S05]  /*0cc0*/  @!P0 BRA `(.L_x_9) ;  /* 0x00000000001c8947 */ /* 0x000fea0003800000 */
[----:B0-----:R-:W0:Y:S02]  /*0cd0*/  LDC.64 R2, c[0x0][0x5a0] ;  /* 0x00016800ff027b82 */ /* 0x001e240000000a00 */
[----:B0-----:R-:W3:Y:S02]  /*0ce0*/  LDG.E.64 R2, desc[UR18][R2.64] ;  /* 0x0000001202027981 */ /* 0x001ee4000c1e1b00 */
[----:B---3--:R-:W-:-:S04]  /*0cf0*/  ISETP.NE.U32.AND P0, PT, R2, RZ, PT ;  /* 0x000000ff0200720c */ /* 0x008fc80003f05070 */
[----:B------:R-:W-:-:S13]  /*0d00*/  ISETP.NE.AND.EX P0, PT, R3, RZ, PT, P0 ;  /* 0x000000ff0300720c */ /* 0x000fda0003f05300 */
[----:B------:R-:W-:Y:S05]  /*0d10*/  @!P0 BRA `(.L_x_9) ;  /* 0x0000000000088947 */ /* 0x000fea0003800000 */
[----:B-1----:R0:W5:Y:S01]  /*0d20*/  LD.E R15, desc[UR18][R2.64] ;  /* 0x00000012020f7980 */ /* 0x002162000c101900 */
[----:B------:R-:W-:Y:S05]  /*0d30*/  BRA `(.L_x_10) ;  /* 0x0000000000207947 */ /* 0x000fea0003800000 */
.L_x_9:
[----:B------:R-:W-:Y:S02]  /*0d40*/  ULDC.64 UR4, c[0x0][0x590] ;  /* 0x0001640000047ab9 */ /* 0x000fe40000000a00 */
[----:B------:R-:W-:-:S04]  /*0d50*/  ISETP.NE.U32.AND P0, PT, RZ, UR4, PT ;  /* 0x00000004ff007c0c */ /* 0x000fc8000bf05070 */
[----:B------:R-:W-:-:S13]  /*0d60*/  ISETP.NE.AND.EX P0, PT, RZ, UR5, PT, P0 ;  /* 0x00000005ff007c0c */ /* 0x000fda000bf05300 */
[----:B------:R-:W-:Y:S05]  /*0d70*/  @!P0 BRA `(.L_x_11) ;  /* 0x00000000000c8947 */ /* 0x000fea0003800000 */
[----:B0-----:R-:W1:Y:S02]  /*0d80*/  LDC.64 R2, c[0x0][0x590] ;  /* 0x00016400ff027b82 */ /* 0x001e640000000a00 */
[----:B-1----:R1:W5:Y:S01]  /*0d90*/  LDG.E R15, desc[UR18][R2.64] ;  /* 0x00000012020f7981 */ /* 0x002362000c1e1900 */
[----:B------:R-:W-:Y:S05]  /*0da0*/  BRA `(.L_x_10) ;  /* 0x0000000000047947 */ /* 0x000fea0003800000 */
.L_x_11:
[----:B-1----:R-:W3:Y:S02]  /*0db0*/  LDC R15, c[0x0][0x584] ;  /* 0x00016100ff0f7b82 */ /* 0x002ee40000000800 */
.L_x_10:
[----:B------:R-:W4:Y:S01]  /*0dc0*/  LDC R0, c[0x0][0x65c] ;  /* 0x00019700ff007b82 */ /* 0x000f220000000800 */
[----:B------:R-:W-:Y:S01]  /*0dd0*/  ULDC UR8, c[0x0][0x28c] ;  /* 0x0000a30000087ab9 */ /* 0x000fe20000000800 */
[----:B------:R-:W-:Y:S01]  /*0de0*/  ISETP.NE.AND P0, PT, R6, 0x2, PT ;  /* 0x000000020600780c */ /* 0x000fe20003f05270 */
[----:B------:R-:W-:Y:S01]  /*0df0*/  UIADD3 UR8, UR8, 0x3f, URZ ;  /* 0x0000003f08087890 */ /* 0x000fe2000fffe03f */
[----:B------:R-:W-:Y:S01]  /*0e00*/  IMAD.U32 R4, RZ, RZ, UR12 ;  /* 0x0000000cff047e24 */ /* 0x000fe2000f8e00ff */
[----:B------:R-:W-:Y:S01]  /*0e10*/  UMOV UR4, URZ ;  /* 0x0000003f00047c82 */ /* 0x000fe20008000000 */
[----:B------:R-:W-:Y:S01]  /*0e20*/  UMOV UR5, URZ ;  /* 0x0000003f00057c82 */ /* 0x000fe20008000000 */
[----:B------:R-:W-:-:S04]  /*0e30*/  USHF.R.S32.HI UR9, URZ, 0x1f, UR8 ;  /* 0x0000001f3f097899 */ /* 0x000fc80008011408 */
[----:B------:R-:W-:-:S04]  /*0e40*/  ULEA.HI UR9, UR9, UR8, URZ, 0x6 ;  /* 0x0000000809097291 */ /* 0x000fc8000f8f303f */
[----:B------:R-:W-:Y:S01]  /*0e50*/  USHF.R.S32.HI UR13, URZ, 0x6, UR9 ;  /* 0x000000063f0d7899 */ /* 0x000fe20008011409 */
[----:B----4-:R-:W-:-:S13]  /*0e60*/  ISETP.NE.AND P2, PT, R0, 0x1, PT ;  /* 0x000000010000780c */ /* 0x010fda0003f45270 */
[----:B01----:R-:W0:Y:S01]  /*0e70*/  @P2 LDC R3, c[0x0][0x10] ;  /* 0x00000400ff032b82 */ /* 0x003e220000000800 */
[----:B------:R-:W-:Y:S02]  /*0e80*/  @P2 IMAD.MOV.U32 R17, RZ, RZ, RZ ;  /* 0x000000ffff112224 */ /* 0x000fe400078e00ff */
[----:B------:R-:W-:-:S05]  /*0e90*/  @P2 IMAD.MOV.U32 R5, RZ, RZ, RZ ;  /* 0x000000ffff052224 */ /* 0x000fca00078e00ff */
[----:B------:R-:W1:Y:S01]  /*0ea0*/  @!P2 LDC R9, c[0x0][0xc] ;  /* 0x00000300ff09ab82 */ /* 0x000e620000000800 */
[----:B------:R-:W-:Y:S01]  /*0eb0*/  ULDC UR6, c[0x0][0xc] ;  /* 0x0000030000067ab9 */ /* 0x000fe20000000800 */
[----:B------:R-:W-:Y:S02]  /*0ec0*/  ULDC UR7, c[0x0][0x10] ;  /* 0x0000040000077ab9 */ /* 0x000fe40000000800 */
[----:B------:R-:W-:-:S04]  /*0ed0*/  UIMAD.WIDE.U32 UR6, UR6, UR7, URZ ;  /* 0x00000007060672a5 */ /* 0x000fc8000f8e003f */
[----:B------:R-:W4:Y:S01]  /*0ee0*/  LDC R8, c[0x0][0x14] ;  /* 0x00000500ff087b82 */ /* 0x000f220000000800 */
[----:B0-----:R-:W-:-:S04]  /*0ef0*/  @P2 IMAD.WIDE.U32 R2, R3, UR12, R16 ;  /* 0x0000000c03022c25 */ /* 0x001fc8000f8e0010 */
[----:B------:R-:W-:Y:S02]  /*0f00*/  @P2 IMAD.IADD R3, R3, 0x1, R5 ;  /* 0x0000000103032824 */ /* 0x000fe400078e0205 */
[----:B------:R-:W-:Y:S02]  /*0f10*/  IMAD.MOV.U32 R5, RZ, RZ, RZ ;  /* 0x000000ffff057224 */ /* 0x000fe400078e00ff */
[----:B-1----:R-:W-:-:S04]  /*0f20*/  @!P2 IMAD.WIDE.U32 R4, R16, R9, R4 ;  /* 0x000000091004a225 */ /* 0x002fc800078e0004 */
[----:B------:R-:W-:Y:S02]  /*0f30*/  @!P2 IMAD.MOV.U32 R2, RZ, RZ, R4 ;  /* 0x000000ffff02a224 */ /* 0x000fe400078e0004 */
[C---:B----4-:R-:W-:Y:S02]  /*0f40*/  IMAD R21, R8.reuse, UR7, RZ ;  /* 0x0000000708157c24 */ /* 0x050fe4000f8e02ff */
[----:B------:R-:W-:Y:S01]  /*0f50*/  IMAD.WIDE.U32 R8, R8, UR6, RZ ;  /* 0x0000000608087c25 */ /* 0x000fe2000f8e00ff */
[----:B------:R-:W-:-:S03]  /*0f60*/  ULDC.64 UR6, c[0x0][0x650] ;  /* 0x0001940000067ab9 */ /* 0x000fc60000000a00 */
[----:B------:R-:W-:Y:S02]  /*0f70*/  @!P2 IMAD.MOV.U32 R3, RZ, RZ, R5 ;  /* 0x000000ffff03a224 */ /* 0x000fe400078e0005 */
[----:B------:R-:W-:Y:S01]  /*0f80*/  IMAD.IADD R0, R9, 0x1, R21 ;  /* 0x0000000109007824 */ /* 0x000fe200078e0215 */
[----:B------:R-:W-:Y:S06]  /*0f90*/  @P0 BRA `(.L_x_12) ;  /* 0x0000000000200947 */ /* 0x000fec0003800000 */
[----:B------:R-:W-:Y:S01]  /*0fa0*/  UISETP.GE.U32.AND UP0, UPT, UR13, 0x12, UPT ;  /* 0x000000120d00788c */ /* 0x000fe2000bf06070 */
[----:B------:R-:W-:Y:S01]  /*0fb0*/  IADD3 R2, P0, R2, R8, RZ ;  /* 0x0000000802027210 */ /* 0x000fe20007f1e0ff */
[----:B------:R-:W-:-:S04]  /*0fc0*/  UIMAD.WIDE.U32 UR4, UR13, 0x38e38e39, URZ ;  /* 0x38e38e390d0478a5 */ /* 0x000fc8000f8e003f */
[----:B------:R-:W-:Y:S01]  /*0fd0*/  USHF.R.U32.HI UR4, URZ, 0x2, UR5 ;  /* 0x000000023f047899 */ /* 0x000fe20008011605 */
[----:B------:R-:W-:Y:S02]  /*0fe0*/  IMAD.X R3, R0, 0x1, R3, P0 ;  /* 0x0000000100037824 */ /* 0x000fe400000e0603 */
[----:B------:R-:W-:Y:S02]  /*0ff0*/  UMOV UR5, URZ ;  /* 0x0000003f00057c82 */ /* 0x000fe40008000000 */
[----:B------:R-:W-:Y:S02]  /*1000*/  @UP0 ULOP3.LUT UR5, UR4, 0x1, URZ, 0xc0, !UPT ;  /* 0x0000000104050892 */ /* 0x000fe4000f8ec03f */
[----:B------:R-:W-:-:S12]  /*1010*/  UIMAD UR4, UR4, -0x12, UR13 ;  /* 0xffffffee040478a4 */ /* 0x000fd8000f8e020d */
.L_x_12:
[----:B------:R-:W-:Y:S01]  /*1020*/  ISETP.GE.U32.AND P0, PT, R2, UR6, PT ;  /* 0x0000000602007c0c */ /* 0x000fe2000bf06070 */
[----:B------:R-:W-:Y:S01]  /*1030*/  IMAD.MOV.U32 R6, RZ, RZ, -0x1 ;  /* 0xffffffffff067424 */ /* 0x000fe200078e00ff */
[----:B------:R-:W-:Y:S01]  /*1040*/  PRMT R20, RZ, 0x7610, R20 ;  /* 0x00007610ff147816 */ /* 0x000fe20000000014 */
[----:B------:R-:W-:Y:S01]  /*1050*/  IMAD.MOV.U32 R5, RZ, RZ, -0x1 ;  /* 0xffffffffff057424 */ /* 0x000fe200078e00ff */
[----:B------:R-:W-:Y:S01]  /*1060*/  ISETP.GE.U32.AND.EX P0, PT, R3, UR7, PT, P0 ;  /* 0x0000000703007c0c */ /* 0x000fe2000bf06100 */
[----:B------:R-:W-:-:S12]  /*1070*/  IMAD.MOV.U32 R4, RZ, RZ, -0x1 ;  /* 0xffffffffff047424 */ /* 0x000fd800078e00ff */
[----:B------:R-:W-:Y:S05]  /*1080*/  @P0 BRA `(.L_x_13) ;  /* 0x0000000400240947 */ /* 0x000fea0003800000 */
[----:B------:R-:W0:Y:S01]  /*1090*/  LDC.64 R30, c[0x0][0x628] ;  /* 0x00018a00ff1e7b82 */ /* 0x000e220000000a00 */
[----:B------:R-:W-:Y:S02]  /*10a0*/  IMAD.MOV.U32 R4, RZ, RZ, R2 ;  /* 0x000000ffff047224 */ /* 0x000fe400078e0002 */
[----:B------:R-:W-:-:S05]  /*10b0*/  IMAD.MOV.U32 R5, RZ, RZ, R3 ;  /* 0x000000ffff057224 */ /* 0x000fca00078e0003 */
[----:B------:R-:W1:Y:S08]  /*10c0*/  LDC R6, c[0x0][0x630] ;  /* 0x00018c00ff067b82 */ /* 0x000e700000000800 */
[----:B------:R-:W4:Y:S01]  /*10d0*/  LDC.64 R32, c[0x0][0x620] ;  /* 0x00018800ff207b82 */ /* 0x000f220000000a00 */
[----:B0-----:R-:W-:-:S04]  /*10e0*/  ISETP.NE.U32.AND P0, PT, R30, RZ, PT ;  /* 0x000000ff1e00720c */ /* 0x001fc80003f05070 */
[----:B------:R-:W-:-:S13]  /*10f0*/  ISETP.NE.AND.EX P0, PT, R31, RZ, PT, P0 ;  /* 0x000000ff1f00720c */ /* 0x000fda0003f05300 */
[----:B-1--4-:R-:W-:Y:S05]  /*1100*/  @!P0 BRA `(.L_x_14) ;  /* 0x0000000000288947 */ /* 0x012fea0003800000 */
[----:B------:R-:W0:Y:S02]  /*1110*/  LDC R23, c[0x0][0x634] ;  /* 0x00018d00ff177b82 */ /* 0x000e240000000800 */
[----:B0-----:R-:W-:-:S05]  /*1120*/  IADD3 R23, P0, R2, R23, RZ ;  /* 0x0000001702177210 */ /* 0x001fca0007f1e0ff */
[----:B------:R-:W-:-:S04]  /*1130*/  IMAD.X R29, RZ, RZ, R3, P0 ;  /* 0x000000ffff1d7224 */ /* 0x000fc800000e0603 */
[----:B------:R-:W-:-:S04]  /*1140*/  IMAD.WIDE.U32 R4, R29, R30, RZ ;  /* 0x0000001e1d047225 */ /* 0x000fc800078e00ff */
[----:B------:R-:W-:-:S04]  /*1150*/  IMAD.WIDE.U32 R20, P0, R23, R31, R4 ;  /* 0x0000001f17147225 */ /* 0x000fc80007800004 */
[----:B------:R-:W-:-:S04]  /*1160*/  IMAD.WIDE.U32 R4, R23, R30, RZ ;  /* 0x0000001e17047225 */ /* 0x000fc800078e00ff */
[----:B------:R-:W-:Y:S01]  /*1170*/  IMAD.X R23, RZ, RZ, RZ, P0 ;  /* 0x000000ffff177224 */ /* 0x000fe200000e06ff */
[----:B------:R-:W-:Y:S01]  /*1180*/  IADD3 RZ, P0, R5, R20, RZ ;  /* 0x0000001405ff7210 */ /* 0x000fe20007f1e0ff */
[----:B------:R-:W-:-:S04]  /*1190*/  IMAD.MOV.U32 R22, RZ, RZ, R21 ;  /* 0x000000ffff167224 */ /* 0x000fc800078e0015 */
[----:B------:R-:W-:-:S08]  /*11a0*/  IMAD.WIDE.U32.X R4, R29, R31, R22, P0 ;  /* 0x0000001f1d047225 */ /* 0x000fd000000e0416 */
.L_x_14:
[----:B------:R-:W0:Y:S01]  /*11b0*/  LDC.64 R34, c[0x0][0x640] ;  /* 0x00019000ff227b82 */ /* 0x000e220000000a00 */
[-CC-:B------:R-:W-:Y:S01]  /*11c0*/  SHF.R.U64 R36, R4, R6.reuse, R5.reuse ;  /* 0x0000000604247219 */ /* 0x180fe20000001205 */
[----:B------:R-:W-:Y:S01]  /*11d0*/  IMAD.MOV.U32 R39, RZ, RZ, 0x1 ;  /* 0x00000001ff277424 */ /* 0x000fe200078e00ff */
[----:B------:R-:W-:Y:S02]  /*11e0*/  SHF.R.U32.HI R4, RZ, R6, R5 ;  /* 0x00000006ff047219 */ /* 0x000fe40000011605 */
[----:B------:R-:W-:-:S03]  /*11f0*/  IADD3 R21, P0, RZ, -R36, RZ ;  /* 0x80000024ff157210 */ /* 0x000fc60007f1e0ff */
[----:B------:R-:W1:Y:S02]  /*1200*/  LDC R20, c[0x0][0x618] ;  /* 0x00018600ff147b82 */ /* 0x000e640000000800 */
[----:B------:R-:W-:-:S04]  /*1210*/  IMAD.X R5, RZ, RZ, ~R4, P0 ;  /* 0x000000ffff057224 */ /* 0x000fc800000e0e04 */
[-C--:B------:R-:W-:Y:S02]  /*1220*/  IMAD R6, R5, R32.reuse, RZ ;  /* 0x0000002005067224 */ /* 0x080fe400078e02ff */
[----:B------:R-:W4:Y:S01]  /*1230*/  LDC R23, c[0x0][0x608] ;  /* 0x00018200ff177b82 */ /* 0x000f220000000800 */
[----:B------:R-:W-:-:S04]  /*1240*/  IMAD.WIDE.U32 R4, R21, R32, R2 ;  /* 0x0000002015047225 */ /* 0x000fc800078e0002 */
[----:B------:R-:W-:-:S03]  /*1250*/  IMAD R21, R21, R33, R6 ;  /* 0x0000002115157224 */ /* 0x000fc600078e0206 */
[----:B------:R-:W2:Y:S01]  /*1260*/  LDC R26, c[0x0][0x658] ;  /* 0x00019600ff1a7b82 */ /* 0x000ea20000000800 */
[----:B------:R-:W-:Y:S01]  /*1270*/  IMAD.IADD R5, R5, 0x1, R21 ;  /* 0x0000000105057824 */ /* 0x000fe200078e0215 */
[----:B0-----:R-:W-:Y:S01]  /*1280*/  ISETP.NE.U32.AND P0, PT, R34, RZ, PT ;  /* 0x000000ff2200720c */ /* 0x001fe20003f05070 */
[----:B------:R-:W-:-:S03]  /*1290*/  IMAD.MOV.U32 R21, RZ, RZ, -0x1 ;  /* 0xffffffffff157424 */ /* 0x000fc600078e00ff */
[----:B------:R-:W-:Y:S02]  /*12a0*/  ISETP.NE.AND.EX P0, PT, R35, RZ, PT, P0 ;  /* 0x000000ff2300720c */ /* 0x000fe40003f05300 */
[----:B------:R-:W0:Y:S01]  /*12b0*/  LDC R33, c[0x0][0x600] ;  /* 0x00018000ff217b82 */ /* 0x000e220000000800 */
[-CC-:B-1----:R-:W-:Y:S02]  /*12c0*/  SHF.R.U64 R31, R4, R20.reuse, R5.reuse ;  /* 0x00000014041f7219 */ /* 0x182fe40000001205 */
[----:B------:R-:W-:-:S05]  /*12d0*/  SHF.R.U32.HI R4, RZ, R20, R5 ;  /* 0x00000014ff047219 */ /* 0x000fca0000011605 */
[----:B------:R-:W1:Y:S01]  /*12e0*/  LDC R28, c[0x0][0x648] ;  /* 0x00019200ff1c7b82 */ /* 0x000e620000000800 */
[-CC-:B----4-:R-:W-:Y:S02]  /*12f0*/  SHF.R.U64 R41, R31, R23.reuse, R4.reuse ;  /* 0x000000171f297219 */ /* 0x190fe40000001204 */
[----:B------:R-:W-:-:S05]  /*1300*/  SHF.R.U32.HI R5, RZ, R23, R4 ;  /* 0x00000017ff057219 */ /* 0x000fca0000011604 */
[----:B------:R-:W4:Y:S01]  /*1310*/  LDC R37, c[0x0][0x638] ;  /* 0x00018e00ff257b82 */ /* 0x000f220000000800 */
[-C--:B--2---:R-:W-:Y:S02]  /*1320*/  SHF.L.U32 R4, R21, R26.reuse, RZ ;  /* 0x0000001a15047219 */ /* 0x084fe400000006ff */
[--C-:B------:R-:W-:Y:S02]  /*1330*/  SHF.R.U64 R32, R41, R26, R5.reuse ;  /* 0x0000001a29207219 */ /* 0x100fe40000001205 */
[----:B------:R-:W-:Y:S02]  /*1340*/  LOP3.LUT R6, RZ, R4, RZ, 0x33, !PT ;  /* 0x00000004ff067212 */ /* 0x000fe400078e33ff */
[----:B------:R-:W-:Y:S01]  /*1350*/  SHF.R.U32.HI R5, RZ, R26, R5 ;  /* 0x0000001aff057219 */ /* 0x000fe20000011605 */
[----:B------:R-:W2:Y:S01]  /*1360*/  LDC R30, c[0x0][0x610] ;  /* 0x00018400ff1e7b82 */ /* 0x000ea20000000800 */
[----:B------:R-:W-:Y:S01]  /*1370*/  IMAD.MOV.U32 R4, RZ, RZ, R32 ;  /* 0x000000ffff047224 */ /* 0x000fe200078e0020 */
[----:B------:R-:W-:Y:S06]  /*1380*/  @!P0 BRA `(.L_x_15) ;  /* 0x0000000000288947 */ /* 0x000fec0003800000 */
[----:B------:R-:W3:Y:S02]  /*1390*/  LDC R23, c[0x0][0x64c] ;  /* 0x00019300ff177b82 */ /* 0x000ee40000000800 */
[----:B---3--:R-:W-:-:S05]  /*13a0*/  IADD3 R23, P0, R32, R23, RZ ;  /* 0x0000001720177210 */ /* 0x008fca0007f1e0ff */
        /* <DEDUP_REMOVED lines=8> */
.L_x_15:
[----:B-1----:R-:W-:Y:S01]  /*1430*/  SHF.R.U64 R17, R4, R28, R5 ;  /* 0x0000001c04117219 */ /* 0x002fe20000001205 */
[----:B------:R-:W-:Y:S01]  /*1440*/  @P2 IMAD R25, R27, R24, R16 ;  /* 0x000000181b192224 */ /* 0x000fe200078e0210 */
[----:B------:R-:W-:Y:S02]  /*1450*/  SHF.L.U32 R4, R39, R26, RZ ;  /* 0x0000001a27047219 */ /* 0x000fe400000006ff */
[----:B------:R-:W-:Y:S01]  /*1460*/  LOP3.LUT R5, R41, R6, RZ, 0xc0, !PT ;  /* 0x0000000629057212 */ /* 0x000fe200078ec0ff */
[----:B0-----:R-:W-:Y:S02]  /*1470*/  VIADD R6, R33, 0xffffffff ;  /* 0xffffffff21067836 */ /* 0x001fe40000000000 */
[----:B------:R-:W-:Y:S02]  /*1480*/  IMAD.MOV R20, RZ, RZ, -R17 ;  /* 0x000000ffff147224 */ /* 0x000fe400078e0a11 */
[----:B------:R-:W-:Y:S01]  /*1490*/  IMAD R16, R4, R17, R5 ;  /* 0x0000001104107224 */ /* 0x000fe200078e0205 */
[----:B------:R-:W-:Y:S01]  /*14a0*/  LOP3.LUT R17, R31, R6, RZ, 0xc0, !PT ;  /* 0x000000061f117212 */ /* 0x000fe200078ec0ff */
[----:B----4-:R-:W-:-:S02]  /*14b0*/  IMAD R4, R20, R37, R32 ;  /* 0x0000002514047224 */ /* 0x010fc400078e0220 */
[----:B--2---:R-:W-:Y:S02]  /*14c0*/  IMAD R6, R16, R30, R25 ;  /* 0x0000001e10067224 */ /* 0x004fe400078e0219 */
[----:B------:R-:W-:Y:S02]  /*14d0*/  IMAD R17, R4, R33, R17 ;  /* 0x0000002104117224 */ /* 0x000fe400078e0211 */
[----:B------:R-:W-:Y:S02]  /*14e0*/  IMAD.MOV.U32 R20, RZ, RZ, 0x1 ;  /* 0x00000001ff147424 */ /* 0x000fe400078e00ff */
[----:B------:R-:W-:Y:S01]  /*14f0*/  IMAD.MOV.U32 R4, RZ, RZ, R36 ;  /* 0x000000ffff047224 */ /* 0x000fe200078e0024 */
[----:B------:R-:W-:Y:S02]  /*1500*/  SEL R5, R17, R6, !P2 ;  /* 0x0000000611057207 */ /* 0x000fe40005000000 */
[----:B------:R-:W-:-:S07]  /*1510*/  SEL R6, R6, R17, !P2 ;  /* 0x0000001106067207 */ /* 0x000fce0005000000 */
.L_x_13:
[----:B------:R-:W-:Y:S05]  /*1520*/  @!P3 BRA `(.L_x_16) ;  /* 0x00000000000cb947 */ /* 0x000fea0003800000 */
[----:B------:R-:W-:Y:S01]  /*1530*/  UCGABAR_WAIT ;  /* 0x0000000000007dc7 */ /* 0x000fe20008000000 */
[----:B------:R-:W-:Y:S01]  /*1540*/  CCTL.IVALL ;  /* 0x00000000ff00798f */ /* 0x000fe20002000000 */
[----:B------:R-:W-:Y:S05]  /*1550*/  BRA `(.L_x_17) ;  /* 0x0000000000047947 */ /* 0x000fea0003800000 */
.L_x_16:
[----:B------:R-:W-:Y:S06]  /*1560*/  BAR.SYNC.DEFER_BLOCKING 0x0 ;  /* 0x0000000000007b1d */ /* 0x000fec0000010000 */
.L_x_17:
[----:B------:R-:W-:Y:S05]  /*1570*/  @!P4 BRA `(.L_x_18) ;  /* 0x0000006c0068c947 */ /* 0x000fea0003800000 */
[----:B------:R-:W-:-:S13]  /*1580*/  ISETP.GT.U32.AND P0, PT, R38, 0x1, PT ;  /* 0x000000012600780c */ /* 0x000fda0003f04070 */
[----:B------:R-:W-:Y:S05]  /*1590*/  @P0 EXIT ;  /* 0x000000000000094d */ /* 0x000fea0003800000 */
.L_x_19:
[----:B------:R-:W-:-:S08]  /*15a0*/  NOP ;  /* 0x0000000000007918 */ /* 0x000fd00000000000 */
[----:B------:R-:W0:Y:S02]  /*15b0*/  USETMAXREG.TRY_ALLOC.CTAPOOL UP0, 0xe8 ;  /* 0x000000e8000079c8 */ /* 0x000e240008000600 */
[----:B0-----:R-:W-:-:S13]  /*15c0*/  PLOP3.LUT P0, PT, PT, PT, UP0, 0x80, 0x0 ;  /* 0x000000000000781c */ /* 0x001fda0003f0f008 */
[----:B------:R-:W-:Y:S05]  /*15d0*/  @!P0 BRA `(.L_x_19) ;  /* 0xfffffffc00f08947 */ /* 0x000fea000383ffff */
[----:B------:R-:W-:-:S13]  /*15e0*/  LOP3.LUT P0, RZ, R20, 0xff, RZ, 0xc0, !PT ;  /* 0x000000ff14ff7812 */ /* 0x000fda000780c0ff */
[----:B------:R-:W-:Y:S05]  /*15f0*/  @!P0 EXIT ;  /* 0x000000000000894d */ /* 0x000fea0003800000 */
[----:B------:R-:W0:Y:S01]  /*1600*/  S2UR UR6, SR_CgaCtaId ;  /* 0x00000000000679c3 */ /* 0x000e220000008800 */
[CC--:B------:R-:W-:Y:S01]  /*1610*/  LEA.HI R11, R19.reuse, R10.reuse, RZ, 0x2 ;  /* 0x0000000a130b7211 */ /* 0x0c0fe200078f10ff */
[----:B------:R-:W-:Y:S01]  /*1620*/  UIADD3 UR7, UR15, -0x1, URZ ;  /* 0xffffffff0f077890 */ /* 0x000fe2000fffe03f */
[----:B------:R-:W-:Y:S01]  /*1630*/  LEA.HI R19, R19, R10, RZ, 0x5 ;  /* 0x0000000a13137211 */ /* 0x000fe200078f28ff */
[----:B------:R-:W-:Y:S01]  /*1640*/  UMOV UR12, 0x400 ;  /* 0x00000400000c7882 */ /* 0x000fe20000000000 */
[--C-:B------:R-:W-:Y:S01]  /*1650*/  SHF.R.S32.HI R18, RZ, 0x2, R11.reuse ;  /* 0x00000002ff127819 */ /* 0x100fe2000001140b */
[----:B------:R-:W-:Y:S01]  /*1660*/  UISETP.LT.AND UP0, UPT, UR13, 0x1, UPT ;  /* 0x000000010d00788c */ /* 0x000fe2000bf01270 */
[----:B------:R-:W-:Y:S01]  /*1670*/  SHF.R.S32.HI R17, RZ, 0x1f, R11 ;  /* 0x0000001fff117819 */ /* 0x000fe2000001140b */
[----:B------:R-:W-:Y:S01]  /*1680*/  USHF.L.U32 UR20, UR13, 0x1, URZ ;  /* 0x000000010d147899 */ /* 0x000fe2000800063f */
[----:B------:R-:W-:Y:S01]  /*1690*/  LOP3.LUT R11, R11, 0xfffffffc, RZ, 0xc0, !PT ;  /* 0xfffffffc0b0b7812 */ /* 0x000fe200078ec0ff */
[----:B------:R-:W-:Y:S01]  /*16a0*/  USEL UR14, UR13, 0x1, UP0 ;  /* 0x000000010d0e7887 */ /* 0x000fe20008000000 */
[----:B------:R-:W-:Y:S01]  /*16b0*/  LEA.HI R17, R17, R18, RZ, 0x3 ;  /* 0x0000001211117211 */ /* 0x000fe200078f18ff */
[----:B------:R-:W-:Y:S01]  /*16c0*/  UISETP.NE.AND UP0, UPT, UR7, URZ, UPT ;  /* 0x0000003f0700728c */ /* 0x000fe2000bf05270 */
[----:B------:R-:W-:Y:S01]  /*16d0*/  LOP3.LUT R148, R7, 0x1, RZ, 0xfc, !PT ;  /* 0x0000000107947812 */ /* 0x000fe200078efcff */
[----:B------:R-:W-:Y:S01]  /*16e0*/  IMAD.IADD R16, R10, 0x1, -R11 ;  /* 0x000000010a107824 */ /* 0x000fe200078e0a0b */
[----:B------:R-:W-:Y:S01]  /*16f0*/  LOP3.LUT R17, R17, 0xfffffff8, RZ, 0xc0, !PT ;  /* 0xfffffff811117812 */ /* 0x000fe200078ec0ff */
[----:B------:R-:W-:-:S04]  /*1700*/  UIADD3 UR14, -UR14, UR13, URZ ;  /* 0x0000000d0e0e7290 */ /* 0x000fc8000fffe13f */
[----:B------:R-:W-:Y:S01]  /*1710*/  IMAD.IADD R18, R18, 0x1, -R17 ;  /* 0x0000000112127824 */ /* 0x000fe200078e0a11 */
[----:B------:R-:W-:Y:S01]  /*1720*/  SHF.R.S32.HI R17, RZ, 0x5, R19 ;  /* 0x00000005ff117819 */ /* 0x000fe20000011413 */
[----:B0-----:R-:W-:-:S03]  /*1730*/  ULEA UR12, UR6, UR12, 0x18 ;  /* 0x0000000c060c7291 */ /* 0x001fc6000f8ec03f */
[--C-:B------:R-:W-:Y:S01]  /*1740*/  SHF.R.S32.HI R19, RZ, 0x1f, R18.reuse ;  /* 0x0000001fff137819 */ /* 0x100fe20000011412 */
[----:B------:R-:W-:Y:S01]  /*1750*/  USHF.L.U32 UR6, UR7, 0x3, URZ ;  /* 0x0000000307067899 */ /* 0x000fe2000800063f */
[C-C-:B------:R-:W-:Y:S01]  /*1760*/  IMAD R20, R17.reuse, -0x10, -R18.reuse ;  /* 0xfffffff011147824 */ /* 0x140fe200078e0a12 */
[----:B------:R-:W-:Y:S02]  /*1770*/  USEL UR7, URZ, 0x1, UP0 ;  /* 0x000000013f077887 */ /* 0x000fe40008000000 */
[----:B------:R-:W-:Y:S01]  /*1780*/  ULOP3.LUT UR6, UR6, 0x8, URZ, 0xc0, !UPT ;  /* 0x0000000806067892 */ /* 0x000fe2000f8ec03f */
[----:B------:R-:W-:Y:S01]  /*1790*/  IMAD.WIDE R10, R17, 0x10, R18 ;  /* 0x00000010110a7825 */ /* 0x000fe200078e0212 */
[----:B------:R-:W-:Y:S02]  /*17a0*/  UIADD3 UR21, UR12, 0x130, URZ ;  /* 0x000001300c157890 */ /* 0x000fe4000fffe03f */
[----:B------:R-:W-:Y:S01]  /*17b0*/  ULOP3.LUT UR22, UR6, 0x8, URZ, 0x3c, !UPT ;  /* 0x0000000806167892 */ /* 0x000fe2000f8e3c3f */
[----:B------:R-:W-:Y:S01]  /*17c0*/  IMAD.U32 R150, RZ, RZ, UR7 ;  /* 0x00000007ff967e24 */ /* 0x000fe2000f8e00ff */
[----:B------:R-:W-:-:S02]  /*17d0*/  ULOP3.LUT UR16, UR6, 0x18, URZ, 0x3c, !UPT ;  /* 0x0000001806107892 */ /* 0x000fc4000f8e3c3f */
[----:B------:R-:W-:Y:S01]  /*17e0*/  ULEA UR15, UR15, UR21, 0x3 ;  /* 0x000000150f0f7291 */ /* 0x000fe2000f8e183f */
[----:B------:R-:W-:Y:S02]  /*17f0*/  ULDC UR6, c[0x0][0x284] ;  /* 0x0000a10000067ab9 */ /* 0x000fe40000000800 */
[----:B------:R-:W-:-:S09]  /*1800*/  VIADD R17, R20, UR6 ;  /* 0x0000000614117c36 */ /* 0x000fd20008000000 */
.L_x_174:
[----:B------:R-:W-:Y:S01]  /*1810*/  SHF.L.U32 R18, R150, 0x1f, RZ ;  /* 0x0000001f96127819 */ /* 0x000fe200000006ff */
[----:B------:R-:W0:Y:S01]  /*1820*/  LDC R19, c[0x0][0x28c] ;  /* 0x0000a300ff137b82 */ /* 0x000e220000000800 */
[----:B------:R-:W-:Y:S01]  /*1830*/  UMOV UR6, URZ ;  /* 0x0000003f00067c82 */ /* 0x000fe20008000000 */
[----:B------:R-:W-:Y:S01]  /*1840*/  UMOV UR17, UR4 ;  /* 0x0000000400117c82 */ /* 0x000fe20008000000 */
[----:B-1----:R-:W1:Y:S01]  /*1850*/  SYNCS.PHASECHK.TRANS64.TRYWAIT P0, [UR15+-0x8], R18 ;  /* 0xfffff812ff0075a7 */ /* 0x002e62000800014f */
[----:B0-----:R-:W-:Y:S01]  /*1860*/  ISETP.GE.AND P1, PT, R19, 0x1, PT ;  /* 0x000000011300780c */ /* 0x001fe20003f26270 */
[----:B-1-34-:R-:W-:-:S12]  /*1870*/  @!P0 BRA `(.L_x_20) ;  /* 0x0000008000dc8947 */ /* 0x01afd80003800000 */
.L_x_210:
[----:B------:R-:W-:Y:S01]  /*1880*/  UMOV UR7, URZ ;  /* 0x0000003f00077c82 */ /* 0x000fe20008000000 */
[----:B------:R-:W-:Y:S01]  /*1890*/  UMOV UR8, URZ ;  /* 0x0000003f00087c82 */ /* 0x000fe20008000000 */
[----:B------:R-:W-:Y:S02]  /*18a0*/  CS2R R88, SRZ ;  /* 0x0000000000587805 */ /* 0x000fe4000001ff00 */
[----:B------:R-:W-:Y:S02]  /*18b0*/  CS2R R22, SRZ ;  /* 0x0000000000167805 */ /* 0x000fe4000001ff00 */
[----:B------:R-:W-:Y:S02]  /*18c0*/  CS2R R90, SRZ ;  /* 0x00000000005a7805 */ /* 0x000fe4000001ff00 */
[----:B------:R-:W-:Y:S02]  /*18d0*/  CS2R R92, SRZ ;  /* 0x00000000005c7805 */ /* 0x000fe4000001ff00 */
[----:B------:R-:W-:-:S02]  /*18e0*/  CS2R R94, SRZ ;  /* 0x00000000005e7805 */ /* 0x000fc4000001ff00 */
[----:B------:R-:W-:Y:S02]  /*18f0*/  CS2R R96, SRZ ;  /* 0x0000000000607805 */ /* 0x000fe4000001ff00 */
        /* <DEDUP_REMOVED lines=24> */
[----:B------:R-:W-:Y:S01]  /*1a80*/  CS2R R146, SRZ ;  /* 0x0000000000927805 */ /* 0x000fe2000001ff00 */
[----:B------:R-:W-:Y:S01]  /*1a90*/  IMAD.MOV.U32 R149, RZ, RZ, RZ ;  /* 0x000000ffff957224 */ /* 0x000fe200078e00ff */
[----:B------:R-:W-:Y:S01]  /*1aa0*/  CS2R R24, SRZ ;  /* 0x0000000000187805 */ /* 0x000fe2000001ff00 */
[----:B------:R-:W-:Y:S01]  /*1ab0*/  IMAD.MOV.U32 R151, RZ, RZ, RZ ;  /* 0x000000ffff977224 */ /* 0x000fe200078e00ff */
[----:B------:R-:W-:Y:S01]  /*1ac0*/  CS2R R26, SRZ ;  /* 0x00000000001a7805 */ /* 0x000fe2000001ff00 */
[----:B------:R-:W-:Y:S01]  /*1ad0*/  IMAD.U32 R152, RZ, RZ, UR5 ;  /* 0x00000005ff987e24 */ /* 0x000fe2000f8e00ff */
        /* <DEDUP_REMOVED lines=29> */
[----:B------:R-:W-:Y:S01]  /*1cb0*/  CS2R R86, SRZ ;  /* 0x0000000000567805 */ /* 0x000fe2000001ff00 */
[----:B------:R-:W-:Y:S06]  /*1cc0*/  @!P1 BRA `(.L_x_21) ;  /* 0x00000008003c9947 */ /* 0x000fec0003800000 */
[----:B------:R-:W-:-:S13]  /*1cd0*/  ISETP.NE.AND P1, PT, R148, 0x3, PT ;  /* 0x000000039400780c */ /* 0x000fda0003f25270 */
[----:B------:R-:W-:Y:S05]  /*1ce0*/  @!P1 BRA `(.L_x_22) ;  /* 0x0000000000049947 */ /* 0x000fea0003800000 */
[----:B------:R-:W-:Y:S01]  /*1cf0*/  BPT.TRAP 0x1 ;  /* 0x000000040000795c */ /* 0x000fe20000300000 */
.L_x_22:
[----:B------:R-:W-:Y:S01]  /*1d00*/  ULEA UR6, UR4, UR12, 0x3 ;  /* 0x0000000c04067291 */ /* 0x000fe2000f8e183f */
[----:B0-----:R-:W-:-:S05]  /*1d10*/  IMAD.U32 R18, RZ, RZ, UR5 ;  /* 0x00000005ff127e24 */ /* 0x001fca000f8e00ff */
[----:B------:R-:W-:-:S04]  /*1d20*/  SHF.L.U32 R18, R18, 0x1f, RZ ;  /* 0x0000001f12127819 */ /* 0x000fc800000006ff */
[----:B------:R0:W1:Y:S01]  /*1d30*/  SYNCS.PHASECHK.TRANS64.TRYWAIT P0, [UR6], R18 ;  /* 0x00000012ff0075a7 */ /* 0x0000620008000146 */
[----:B------:R-:W-:Y:S05]  /*1d40*/  @!P1 BRA `(.L_x_23) ;  /* 0x0000000000049947 */ /* 0x000fea0003800000 */
[----:B------:R-:W-:Y:S01]  /*1d50*/  BPT.TRAP 0x1 ;  /* 0x000000040000795c */ /* 0x000fe20000300000 */
.L_x_23:
[----:B-1----:R-:W-:Y:S05]  /*1d60*/  @P0 BRA `(.L_x_24) ;  /* 0x0000000000080947 */ /* 0x002fea0003800000 */
[----:B------:R-:W1:Y:S02]  /*1d70*/  SYNCS.PHASECHK.TRANS64.TRYWAIT P0, [UR6], R18 ;  /* 0x00000012ff0075a7 */ /* 0x000e640008000146 */
[----:B-1----:R-:W-:Y:S05]  /*1d80*/  @!P0 BRA `(.L_x_25) ;  /* 0x0000007c00b08947 */ /* 0x002fea0003800000 */
.L_x_24:
[----:B------:R-:W-:Y:S01]  /*1d90*/  UIADD3 UR6, UR12, 0x200, URZ ;  /* 0x000002000c067890 */ /* 0x000fe2000fffe03f */
[----:B------:R-:W-:Y:S01]  /*1da0*/  WARPGROUP.ARRIVE ;  /* 0x00000000000079c5 */ /* 0x000fe20000000000 */
[----:B------:R-:W-:Y:S01]  /*1db0*/  UIADD3 UR7, UR12, 0x12200, URZ ;  /* 0x000122000c077890 */ /* 0x000fe2000fffe03f */
[----:B------:R-:W-:Y:S01]  /*1dc0*/  CS2R R88, SRZ ;  /* 0x0000000000587805 */ /* 0x000fe2000001ff00 */
[----:B------:R-:W-:Y:S01]  /*1dd0*/  USHF.R.U32.HI UR6, URZ, 0x4, UR6 ;  /* 0x000000043f067899 */ /* 0x000fe20008011606 */
[----:B------:R-:W-:Y:S01]  /*1de0*/  CS2R R22, SRZ ;  /* 0x0000000000167805 */ /* 0x000fe2000001ff00 */
[----:B------:R-:W-:Y:S01]  /*1df0*/  USHF.R.U32.HI UR7, URZ, 0x4, UR7 ;  /* 0x000000043f077899 */ /* 0x000fe20008011607 */
[----:B------:R-:W-:Y:S01]  /*1e00*/  CS2R R90, SRZ ;  /* 0x00000000005a7805 */ /* 0x000fe2000001ff00 */
[----:B------:R-:W-:Y:S01]  /*1e10*/  ULOP3.LUT UR6, UR6, 0x3fff, URZ, 0xc0, !UPT ;  /* 0x00003fff06067892 */ /* 0x000fe2000f8ec03f */
[----:B------:R-:W-:Y:S01]  /*1e20*/  CS2R R92, SRZ ;  /* 0x00000000005c7805 */ /* 0x000fe2000001ff00 */
[----:B------:R-:W-:Y:S01]  /*1e30*/  ULOP3.LUT UR7, UR7, 0x3fff, URZ, 0xc0, !UPT ;  /* 0x00003fff07077892 */ /* 0x000fe2000f8ec03f */
[----:B------:R-:W-:Y:S01]  /*1e40*/  CS2R R94, SRZ ;  /* 0x00000000005e7805 */ /* 0x000fe2000001ff00 */
[----:B------:R-:W-:Y:S01]  /*1e50*/  ULOP3.LUT UR6, UR6, 0x10000, URZ, 0xfc, !UPT ;  /* 0x0001000006067892 */ /* 0x000fe2000f8efc3f */
[----:B------:R-:W-:Y:S01]  /*1e60*/  CS2R R96, SRZ ;  /* 0x0000000000607805 */ /* 0x000fe2000001ff00 */
[----:B------:R-:W-:Y:S01]  /*1e70*/  ULOP3.LUT UR7, UR7, 0x10000, URZ, 0xfc, !UPT ;  /* 0x0001000007077892 */ /* 0x000fe2000f8efc3f */
[----:B------:R-:W-:Y:S01]  /*1e80*/  CS2R R98, SRZ ;  /* 0x0000000000627805 */ /* 0x000fe2000001ff00 */
[----:B------:R-:W-:Y:S01]  /*1e90*/  ULEA UR8, UR4, UR6, 0x8 ;  /* 0x0000000604087291 */ /* 0x000fe2000f8e403f */
[----:B------:R-:W-:Y:S01]  /*1ea0*/  CS2R R102, SRZ ;  /* 0x0000000000667805 */ /* 0x000fe2000001ff00 */
[----:B------:R-:W-:Y:S01]  /*1eb0*/  ULEA UR10, UR4, UR7, 0x9 ;  /* 0x00000007040a7291 */ /* 0x000fe2000f8e483f */
[----:B------:R-:W-:Y:S01]  /*1ec0*/  CS2R R100, SRZ ;  /* 0x0000000000647805 */ /* 0x000fe2000001ff00 */
[----:B------:R-:W-:Y:S01]  /*1ed0*/  UMOV UR9, 0x80000020 ;  /* 0x8000002000097882 */ /* 0x000fe20000000000 */
[----:B------:R-:W-:Y:S01]  /*1ee0*/  UMOV UR11, 0x80000020 ;  /* 0x80000020000b7882 */ /* 0x000fe20000000000 */
[----:B------:R-:W-:Y:S01]  /*1ef0*/  ULDC UR7, c[0x0][0x50c] ;  /* 0x0001430000077ab9 */ /* 0x000fe20000000800 */
[----:B------:R-:W-:Y:S01]  /*1f00*/  UMOV UR6, 0x2 ;  /* 0x0000000200067882 */ /* 0x000fe20000000000 */
[----:B------:R-:W-:Y:S01]  /*1f10*/  UISETP.NE.AND UP0, UPT, UR7, 0x2, UPT ;  /* 0x000000020700788c */ /* 0x000fe2000bf05270 */
[----:B------:R-:W-:-:S02]  /*1f20*/  CS2R R104, SRZ ;  /* 0x0000000000687805 */ /* 0x000fc4000001ff00 */
[----:B------:R-:W-:Y:S01]  /*1f30*/  CS2R R106, SRZ ;  /* 0x00000000006a7805 */ /* 0x000fe2000001ff00 */
[----:B------:R-:W-:Y:S01]  /*1f40*/  QGMMA.64x128x32.F32.E5M2.E5M2 R24, gdesc[UR8], RZ, !UPT ;  /* 0x01e00000081879f3 */ /* 0x000fe2000c7038ff */
[----:B------:R-:W-:Y:S01]  /*1f50*/  USEL UR7, URZ, 0x1, UP0 ;  /* 0x000000013f077887 */ /* 0x000fe20008000000 */
[----:B------:R-:W-:Y:S01]  /*1f60*/  CS2R R108, SRZ ;  /* 0x00000000006c7805 */ /* 0x000fe2000001ff00 */
[----:B------:R-:W-:Y:S01]  /*1f70*/  UIADD3 UR8, UR8, 0x2, URZ ;  /* 0x0000000208087890 */ /* 0x000fe2000fffe03f */
[----:B------:R-:W-:Y:S01]  /*1f80*/  CS2R R110, SRZ ;  /* 0x00000000006e7805 */ /* 0x000fe2000001ff00 */
[----:B------:R-:W-:Y:S01]  /*1f90*/  UIADD3 UR10, UR10, 0x2, URZ ;  /* 0x000000020a0a7890 */ /* 0x000fe2000fffe03f */
[----:B------:R-:W-:Y:S02]  /*1fa0*/  CS2R R112, SRZ ;  /* 0x0000000000707805 */ /* 0x000fe4000001ff00 */
[----:B------:R-:W-:Y:S01]  /*1fb0*/  ISETP.NE.AND P0, PT, RZ, UR7, PT ;  /* 0x00000007ff007c0c */ /* 0x000fe2000bf05270 */
[----:B------:R-:W-:Y:S01]  /*1fc0*/  UMOV UR9, 0x80000020 ;  /* 0x8000002000097882 */ /* 0x000fe20000000000 */
[----:B------:R-:W-:Y:S01]  /*1fd0*/  UMOV UR11, 0x80000020 ;  /* 0x80000020000b7882 */ /* 0x000fe20000000000 */
        /* <DEDUP_REMOVED lines=17> */
[----:B------:R-:W-:Y:S02]  /*20f0*/  IMAD.MOV.U32 R149, RZ, RZ, RZ ;  /* 0x000000ffff957224 */ /* 0x000fe400078e00ff */
[----:B------:R-:W-:Y:S01]  /*2100*/  IMAD.MOV.U32 R151, RZ, RZ, RZ ;  /* 0x000000ffff977224 */ /* 0x000fe200078e00ff */
[----:B------:R-:W-:Y:S01]  /*2110*/  QGMMA.64x128x32.F32.E5M2.E5M2 R24, gdesc[UR8], R24, gsb0 ;  /* 0x01e00000081879f3 */ /* 0x000fe20008003818 */
[----:B------:R-:W-:Y:S05]  /*2120*/  @!P0 BRA `(.L_x_26) ;  /* 0x0000000400088947 */ /* 0x000fea0003800000 */
[----:B------:R-:W-:Y:S02]  /*2130*/  WARPGROUP.DEPBAR.LE gsb0, 0x0 ;  /* 0x00008000000079c5 */ /* 0x000fe40000010000 */
[----:B------:R-:W-:-:S01]  /*2140*/  FADD R151, RZ, R24 ;  /* 0x00000018ff977221 */ /* 0x000fc20000000000 */
[----:B------:R-:W-:Y:S01]  /*2150*/  FADD R146, RZ, R25 ;  /* 0x00000019ff927221 */ /* 0x000fe20000000000 */
        /* <DEDUP_REMOVED lines=62> */
[----:B------:R-:W-:-:S06]  /*2540*/  UMOV UR6, URZ ;  /* 0x0000003f00067c82 */ /* 0x000fcc0008000000 */
.L_x_26:
[----:B------:R-:W-:-:S04]  /*2550*/  UIADD3 UR17, UR4, 0x1, URZ ;  /* 0x0000000104117890 */ /* 0x000fc8000fffe03f */
[----:B------:R-:W-:-:S04]  /*2560*/  UISETP.NE.AND UP0, UPT, UR17, 0x12, UPT ;  /* 0x000000121100788c */ /* 0x000fc8000bf05270 */
[----:B------:R-:W-:Y:S02]  /*2570*/  USEL UR8, URZ, 0x1, UP0 ;  /* 0x000000013f087887 */ /* 0x000fe40008000000 */
[----:B------:R-:W-:Y:S02]  /*2580*/  USEL UR17, UR17, URZ, UP0 ;  /* 0x0000003f11117287 */ /* 0x000fe40008000000 */
[----:B------:R-:W-:-:S06]  /*2590*/  ULOP3.LUT UR8, UR5, UR8, URZ, 0x3c, !UPT ;  /* 0x0000000805087292 */ /* 0x000fcc000f8e3c3f */
[----:B------:R-:W-:Y:S01]  /*25a0*/  IMAD.U32 R152, RZ, RZ, UR8 ;  /* 0x00000008ff987e24 */ /* 0x000fe2000f8e00ff */
[----:B------:R-:W-:-:S06]  /*25b0*/  UMOV UR8, 0x1 ;  /* 0x0000000100087882 */ /* 0x000fcc0000000000 */
.L_x_21:
[----:B------:R-:W-:-:S06]  /*25c0*/  UISETP.GE.AND UP0, UPT, UR14, 0x1, UPT ;  /* 0x000000010e00788c */ /* 0x000fcc000bf06270 */
[----:B------:R-:W-:-:S13]  /*25d0*/  PLOP3.LUT P0, PT, PT, PT, UP0, 0x80, 0x0 ;  /* 0x000000000000781c */ /* 0x000fda0003f0f008 */
[----:B------:R-:W-:Y:S05]  /*25e0*/  @!P0 BRA `(.L_x_27) ;  /* 0x0000000800088947 */ /* 0x000fea0003800000 */
[----:B01----:R-:W-:Y:S01]  /*25f0*/  IMAD.U32 R18, RZ, RZ, UR14 ;  /* 0x0000000eff127e24 */ /* 0x003fe2000f8e00ff */
[----:B------:R-:W-:Y:S01]  /*2600*/  ULDC UR23, c[0x0][0x50c] ;  /* 0x0001430000177ab9 */ /* 0x000fe20000000800 */
[----:B------:R-:W-:-:S07]  /*2610*/  IMAD.U32 R19, RZ, RZ, UR4 ;  /* 0x00000004ff137e24 */ /* 0x000fce000f8e00ff */
.L_x_35:
[----:B------:R-:W-:-:S13]  /*2620*/  ISETP.NE.AND P1, PT, R148, 0x3, PT ;  /* 0x000000039400780c */ /* 0x000fda0003f25270 */
[----:B------:R-:W-:Y:S05]  /*2630*/  @!P1 BRA `(.L_x_28) ;  /* 0x0000000000049947 */ /* 0x000fea0003800000 */
[----:B------:R-:W-:Y:S01]  /*2640*/  BPT.TRAP 0x1 ;  /* 0x000000040000795c */ /* 0x000fe20000300000 */
.L_x_28:
[----:B------:R-:W-:Y:S01]  /*2650*/  ULEA UR9, UR17, UR12, 0x3 ;  /* 0x0000000c11097291 */ /* 0x000fe2000f8e183f */
[----:B------:R-:W-:-:S08]  /*2660*/  SHF.L.U32 R20, R152, 0x1f, RZ ;  /* 0x0000001f98147819 */ /* 0x000fd000000006ff */
[----:B------:R0:W1:Y:S01]  /*2670*/  SYNCS.PHASECHK.TRANS64.TRYWAIT P0, [UR9], R20 ;  /* 0x00000014ff0075a7 */ /* 0x0000620008000149 */
[----:B------:R-:W-:Y:S05]  /*2680*/  @!P1 BRA `(.L_x_29) ;  /* 0x0000000000049947 */ /* 0x000fea0003800000 */
[----:B------:R-:W-:Y:S01]  /*2690*/  BPT.TRAP 0x1 ;  /* 0x000000040000795c */ /* 0x000fe20000300000 */
.L_x_29:
[----:B-1----:R-:W-:Y:S05]  /*26a0*/  @P0 BRA `(.L_x_30) ;  /* 0x0000000000080947 */ /* 0x002fea0003800000 */
[----:B------:R-:W1:Y:S02]  /*26b0*/  SYNCS.PHASECHK.TRANS64.TRYWAIT P0, [UR9], R20 ;  /* 0x00000014ff0075a7 */ /* 0x000e640008000149 */
[----:B-1----:R-:W-:Y:S05]  /*26c0*/  @!P0 BRA `(.L_x_31) ;  /* 0x0000007400788947 */ /* 0x002fea0003800000 */
.L_x_30:
[----:B------:R-:W-:Y:S01]  /*26d0*/  UIADD3 UR9, UR12, 0x200, URZ ;  /* 0x000002000c097890 */ /* 0x000fe2000fffe03f */
[----:B------:R-:W-:Y:S01]  /*26e0*/  WARPGROUP.ARRIVE ;  /* 0x00000000000079c5 */ /* 0x000fe20000000000 */
[----:B------:R-:W-:Y:S02]  /*26f0*/  UIADD3 UR10, UR12, 0x12200, URZ ;  /* 0x000122000c0a7890 */ /* 0x000fe4000fffe03f */
[----:B------:R-:W-:Y:S02]  /*2700*/  UISETP.NE.AND UP0, UPT, UR7, URZ, UPT ;  /* 0x0000003f0700728c */ /* 0x000fe4000bf05270 */
[----:B------:R-:W-:Y:S02]  /*2710*/  USHF.R.U32.HI UR9, URZ, 0x4, UR9 ;  /* 0x000000043f097899 */ /* 0x000fe40008011609 */
[----:B------:R-:W-:Y:S02]  /*2720*/  USHF.R.U32.HI UR10, URZ, 0x4, UR10 ;  /* 0x000000043f0a7899 */ /* 0x000fe4000801160a */
[----:B------:R-:W-:-:S02]  /*2730*/  USEL UR8, UR8, URZ, !UP0 ;  /* 0x0000003f08087287 */ /* 0x000fc4000c000000 */
[----:B------:R-:W-:Y:S02]  /*2740*/  ULOP3.LUT UR9, UR9, 0x3fff, URZ, 0xc0, !UPT ;  /* 0x00003fff09097892 */ /* 0x000fe4000f8ec03f */
[----:B------:R-:W-:Y:S02]  /*2750*/  ULOP3.LUT UR10, UR10, 0x3fff, URZ, 0xc0, !UPT ;  /* 0x00003fff0a0a7892 */ /* 0x000fe4000f8ec03f */
[----:B------:R-:W-:Y:S02]  /*2760*/  UISETP.NE.U32.AND UP0, UPT, UR8, URZ, UPT ;  /* 0x0000003f0800728c */ /* 0x000fe4000bf05070 */
[----:B------:R-:W-:Y:S02]  /*2770*/  ULOP3.LUT UR8, UR9, 0x10000, URZ, 0xfc, !UPT ;  /* 0x0001000009087892 */ /* 0x000fe4000f8efc3f */
[----:B------:R-:W-:Y:S02]  /*2780*/  ULOP3.LUT UR10, UR10, 0x10000, URZ, 0xfc, !UPT ;  /* 0x000100000a0a7892 */ /* 0x000fe4000f8efc3f */
[----:B------:R-:W-:-:S02]  /*2790*/  ULEA UR8, UR17, UR8, 0x8 ;  /* 0x0000000811087291 */ /* 0x000fc4000f8e403f */
[----:B------:R-:W-:Y:S01]  /*27a0*/  ULEA UR10, UR17, UR10, 0x9 ;  /* 0x0000000a110a7291 */ /* 0x000fe2000f8e483f */
[----:B------:R-:W-:Y:S01]  /*27b0*/  UMOV UR9, 0x80000020 ;  /* 0x8000002000097882 */ /* 0x000fe20000000000 */
[----:B------:R-:W-:Y:S01]  /*27c0*/  UMOV UR11, 0x80000020 ;  /* 0x80000020000b7882 */ /* 0x000fe20000000000 */
[----:B------:R-:W-:-:S06]  /*27d0*/  UIADD3 UR6, UR6, 0x2, URZ ;  /* 0x0000000206067890 */ /* 0x000fcc000fffe03f */
[----:B------:R-:W-:Y:S01]  /*27e0*/  QGMMA.64x128x32.F32.E5M2.E5M2 R24, gdesc[UR8], R24, UP0 ;  /* 0x01e00000081879f3 */ /* 0x000fe2000bf03818 */
[----:B------:R-:W-:Y:S02]  /*27f0*/  UIADD3 UR8, UR8, 0x2, URZ ;  /* 0x0000000208087890 */ /* 0x000fe4000fffe03f */
[----:B------:R-:W-:Y:S01]  /*2800*/  UIADD3 UR10, UR10, 0x2, URZ ;  /* 0x000000020a0a7890 */ /* 0x000fe2000fffe03f */
[----:B------:R-:W-:Y:S01]  /*2810*/  UMOV UR9, 0x80000020 ;  /* 0x8000002000097882 */ /* 0x000fe20000000000 */
[----:B------:R-:W-:Y:S01]  /*2820*/  UMOV UR11, 0x80000020 ;  /* 0x80000020000b7882 */ /* 0x000fe20000000000 */
[----:B------:R-:W-:-:S04]  /*2830*/  UISETP.NE.AND UP0, UPT, UR6, UR23, UPT ;  /* 0x000000170600728c */ /* 0x000fc8000bf05270 */
[----:B------:R-:W-:-:S06]  /*2840*/  USEL UR7, URZ, 0x1, UP0 ;  /* 0x000000013f077887 */ /* 0x000fcc0008000000 */
[----:B------:R-:W-:Y:S01]  /*2850*/  ISETP.NE.AND P0, PT, RZ, UR7, PT ;  /* 0x00000007ff007c0c */ /* 0x000fe2000bf05270 */
[----:B------:R-:W-:Y:S03]  /*2860*/  QGMMA.64x128x32.F32.E5M2.E5M2 R24, gdesc[UR8], R24, gsb0 ;  /* 0x01e00000081879f3 */ /* 0x000fe60008003818 */
[----:B------:R-:W-:-:S09]  /*2870*/  WARPGROUP.DEPBAR.LE gsb0, 0x1 ;  /* 0x00008000000079c5 */ /* 0x000fd20000010100 */
[----:B------:R-:W-:Y:S05]  /*2880*/  @!P0 BRA `(.L_x_32) ;  /* 0x0000000400088947 */ /* 0x000fea0003800000 */
[----:B------:R-:W-:Y:S02]  /*2890*/  WARPGROUP.DEPBAR.LE gsb0, 0x0 ;  /* 0x00008000000079c5 */ /* 0x000fe40000010000 */
[----:B------:R-:W-:-:S01]  /*28a0*/  FADD R151, R24, R151 ;  /* 0x0000009718977221 */ /* 0x000fc20000000000 */
[----:B------:R-:W-:Y:S01]  /*28b0*/  FADD R146, R25, R146 ;  /* 0x0000009219927221 */ /* 0x000fe20000000000 */
        /* <DEDUP_REMOVED lines=62> */
[----:B------:R-:W-:-:S06]  /*2ca0*/  UMOV UR6, URZ ;  /* 0x0000003f00067c82 */ /* 0x000fcc0008000000 */
.L_x_32:
[----:B------:R-:W-:Y:S05]  /*2cb0*/  @!P1 BRA `(.L_x_33) ;  /* 0x0000000000049947 */ /* 0x000fea0003800000 */
[----:B------:R-:W-:Y:S01]  /*2cc0*/  BPT.TRAP 0x1 ;  /* 0x000000040000795c */ /* 0x000fe20000300000 */
.L_x_33:
[----:B------:R-:W-:-:S13]  /*2cd0*/  ISETP.NE.AND P0, PT, R13, RZ, PT ;  /* 0x000000ff0d00720c */ /* 0x000fda0003f05270 */
[----:B01----:R-:W-:-:S05]  /*2ce0*/  @P0 LEA R20, R19, UR12, 0x3 ;  /* 0x0000000c13140c11 */ /* 0x003fca000f8e18ff */
[----:B------:R-:W-:-:S05]  /*2cf0*/  @P0 VIADD R21, R20, 0x90 ;  /* 0x0000009014150836 */ /* 0x000fca0000000000 */
[----:B------:R-:W-:-:S04]  /*2d00*/  @P0 PRMT R21, R12, 0x654, R21 ;  /* 0x000006540c150816 */ /* 0x000fc80000000015 */
[----:B------:R0:W-:Y:S01]  /*2d10*/  @P0 SYNCS.ARRIVE.TRANS64.RED.A1T0 RZ, [R21+URZ], RZ ;  /* 0x000000ff15ff09a7 */ /* 0x0001e2000810043f */
[----:B------:R-:W-:-:S13]  /*2d20*/  ISETP.GT.U32.AND P0, PT, R7, 0x1, PT ;  /* 0x000000010700780c */ /* 0x000fda0003f04070 */
[----:B0-----:R-:W-:Y:S05]  /*2d30*/  @P0 BRA `(.L_x_34) ;  /* 0x0000000000040947 */ /* 0x001fea0003800000 */
[----:B------:R-:W-:Y:S01]  /*2d40*/  BPT.TRAP 0x1 ;  /* 0x000000040000795c */ /* 0x000fe20000300000 */
.L_x_34:
[----:B------:R-:W-:Y:S01]  /*2d50*/  UIADD3 UR17, UR17, 0x1, URZ ;  /* 0x0000000111117890 */ /* 0x000fe2000fffe03f */
[C---:B------:R-:W-:Y:S01]  /*2d60*/  ISETP.GT.AND P1, PT, R18.reuse, 0x1, PT ;  /* 0x000000011200780c */ /* 0x040fe20003f24270 */
[----:B------:R-:W-:Y:S02]  /*2d70*/  VIADD R19, R19, 0x1 ;  /* 0x0000000113137836 */ /* 0x000fe40000000000 */
[----:B------:R-:W-:Y:S01]  /*2d80*/  UISETP.NE.AND UP0, UPT, UR17, 0x12, UPT ;  /* 0x000000121100788c */ /* 0x000fe2000bf05270 */
[----:B------:R-:W-:Y:S02]  /*2d90*/  VIADD R18, R18, 0xffffffff ;  /* 0xffffffff12127836 */ /* 0x000fe40000000000 */
[C---:B------:R-:W-:Y:S01]  /*2da0*/  ISETP.NE.AND P0, PT, R19.reuse, 0x12, PT ;  /* 0x000000121300780c */ /* 0x040fe20003f05270 */
[----:B------:R-:W-:Y:S02]  /*2db0*/  USEL UR8, URZ, 0x1, UP0 ;  /* 0x000000013f087887 */ /* 0x000fe40008000000 */
[----:B------:R-:W-:Y:S01]  /*2dc0*/  USEL UR17, UR17, URZ, UP0 ;  /* 0x0000003f11117287 */ /* 0x000fe20008000000 */
[----:B------:R-:W-:-:S03]  /*2dd0*/  SEL R19, R19, RZ, P0 ;  /* 0x000000ff13137207 */ /* 0x000fc60000000000 */
[----:B------:R-:W-:Y:S01]  /*2de0*/  LOP3.LUT R152, R152, UR8, RZ, 0x3c, !PT ;  /* 0x0000000898987c12 */ /* 0x000fe2000f8e3cff */
[----:B------:R-:W-:Y:S01]  /*2df0*/  UMOV UR8, 0x1 ;  /* 0x0000000100087882 */ /* 0x000fe20000000000 */
[----:B------:R-:W-:Y:S06]  /*2e00*/  @P1 BRA `(.L_x_35) ;  /* 0xfffffff800041947 */ /* 0x000fec000383ffff */
.L_x_27:
[----:B------:R-:W-:Y:S01]  /*2e10*/  UISETP.NE.AND UP0, UPT, UR6, URZ, UPT ;  /* 0x0000003f0600728c */ /* 0x000fe2000bf05270 */
[----:B01----:R-:W0:Y:S01]  /*2e20*/  LDC R18, c[0x0][0x28c] ;  /* 0x0000a300ff127b82 */ /* 0x003e220000000800 */
[----:B------:R-:W-:Y:S02]  /*2e30*/  IMAD.U32 R19, RZ, RZ, UR22 ;  /* 0x00000016ff137e24 */ /* 0x000fe4000f8e00ff */
[----:B------:R-:W-:-:S06]  /*2e40*/  USEL UR6, URZ, 0x1, !UP0 ;  /* 0x000000013f067887 */ /* 0x000fcc000c000000 */
[----:B------:R-:W-:-:S13]  /*2e50*/  ISETP.NE.AND P0, PT, RZ, UR6, PT ;  /* 0x00000006ff007c0c */ /* 0x000fda000bf05270 */
[----:B------:R-:W-:Y:S05]  /*2e60*/  @!P0 BRA `(.L_x_36) ;  /* 0x0000000400048947 */ /* 0x000fea0003800000 */
[----:B------:R-:W-:Y:S02]  /*2e70*/  WARPGROUP.DEPBAR.LE gsb0, 0x0 ;  /* 0x00008000000079c5 */ /* 0x000fe40000010000 */
[----:B------:R-:W-:Y:S01]  /*2e80*/  FADD R151, R24, R151 ;  /* 0x0000009718977221 */ /* 0x000fe20000000000 */
        /* <DEDUP_REMOVED lines=62> */
[----:B------:R-:W-:-:S07]  /*3270*/  FADD R88, R88, R87 ;  /* 0x0000005758587221 */ /* 0x000fce0000000000 */
.L_x_36:
[----:B0-----:R-:W-:Y:S01]  /*3280*/  ISETP.GE.AND P0, PT, R18, 0x1, PT ;  /* 0x000000011200780c */ /* 0x001fe20003f06270 */
[----:B------:R0:W-:Y:S01]  /*3290*/  SYNCS.ARRIVE.TRANS64.A1T0 RZ, [R19+UR21], RZ ;  /* 0x000000ff13ff79a7 */ /* 0x0001e20008100015 */
[----:B------:R-:W-:-:S11]  /*32a0*/  WARPGROUP.DEPBAR.LE gsb0, 0x0 ;  /* 0x00008000000079c5 */ /* 0x000fd60000010000 */
[----:B------:R-:W-:Y:S05]  /*32b0*/  @!P0 BRA `(.L_x_37) ;  /* 0x0000000000488947 */ /* 0x000fea0003800000 */
[----:B------:R-:W-:-:S13]  /*32c0*/  ISETP.NE.AND P0, PT, R148, 0x3, PT ;  /* 0x000000039400780c */ /* 0x000fda0003f05270 */
[----:B------:R-:W-:Y:S05]  /*32d0*/  @!P0 BRA `(.L_x_38) ;  /* 0x0000000000048947 */ /* 0x000fea0003800000 */
[----:B------:R-:W-:Y:S01]  /*32e0*/  BPT.TRAP 0x1 ;  /* 0x000000040000795c */ /* 0x000fe20000300000 */
.L_x_38:
[----:B------:R-:W-:-:S13]  /*32f0*/  ISETP.NE.AND P0, PT, R13, RZ, PT ;  /* 0x000000ff0d00720c */ /* 0x000fda0003f05270 */
[----:B------:R-:W-:-:S05]  /*3300*/  VOTEU.ANY UP0, P0 ;  /* 0x00000000003f7886 */ /* 0x000fca0000000100 */
[----:B------:R-:W-:-:S06]  /*3310*/  @UP0 UIADD3 UR6, UR14, UR4, URZ ;  /* 0x000000040e060290 */ /* 0x000fcc000fffe03f */
[----:B------:R-:W-:Y:S02]  /*3320*/  IMAD.U32 R18, RZ, RZ, UR6 ;  /* 0x00000006ff127e24 */ /* 0x000fe4000f8e00ff */
[----:B------:R-:W-:Y:S02]  /*3330*/  IMAD.U32 R21, RZ, RZ, UR6 ;  /* 0x00000006ff157e24 */ /* 0x000fe4000f8e00ff */
[----:B0-----:R-:W-:-:S05]  /*3340*/  @P0 IMAD.WIDE.U32 R18, R18, 0x38e38e39, RZ ;  /* 0x38e38e3912120825 */ /* 0x001fca00078e00ff */
[----:B------:R-:W-:-:S05]  /*3350*/  @P0 SHF.R.U32.HI R18, RZ, 0x2, R19 ;  /* 0x00000002ff120819 */ /* 0x000fca0000011613 */
[----:B------:R-:W-:-:S05]  /*3360*/  @P0 IMAD R18, R18, -0x12, R21 ;  /* 0xffffffee12120824 */ /* 0x000fca00078e0215 */
[----:B------:R-:W-:-:S05]  /*3370*/  @P0 LEA R18, R18, UR12, 0x3 ;  /* 0x0000000c12120c11 */ /* 0x000fca000f8e18ff */
[----:B------:R-:W-:-:S05]  /*3380*/  @P0 VIADD R19, R18, 0x90 ;  /* 0x0000009012130836 */ /* 0x000fca0000000000 */
[----:B------:R-:W-:-:S04]  /*3390*/  @P0 PRMT R19, R12, 0x654, R19 ;  /* 0x000006540c130816 */ /* 0x000fc80000000013 */
[----:B------:R1:W-:Y:S01]  /*33a0*/  @P0 SYNCS.ARRIVE.TRANS64.RED.A1T0 RZ, [R19+URZ], RZ ;  /* 0x000000ff13ff09a7 */ /* 0x0003e2000810043f */
[----:B------:R-:W-:-:S13]  /*33b0*/  ISETP.GT.U32.AND P0, PT, R7, 0x1, PT ;  /* 0x000000010700780c */ /* 0x000fda0003f04070 */
[----:B-1----:R-:W-:Y:S05]  /*33c0*/  @P0 BRA `(.L_x_37) ;  /* 0x0000000000040947 */ /* 0x002fea0003800000 */
[----:B------:R-:W-:Y:S01]  /*33d0*/  BPT.TRAP 0x1 ;  /* 0x000000040000795c */ /* 0x000fe20000300000 */
.L_x_37:
[----:B------:R-:W-:Y:S01]  /*33e0*/  SHF.L.U32 R18, R150, 0x1f, RZ ;  /* 0x0000001f96127819 */ /* 0x000fe200000006ff */
[----:B------:R-:W-:Y:S01]  /*33f0*/  UIADD3 UR4, UR20, UR4, URZ ;  /* 0x0000000414047290 */ /* 0x000fe2000fffe03f */
[----:B------:R-:W1:Y:S01]  /*3400*/  LDC R29, c[0x0][0x288] ;  /* 0x0000a200ff1d7b82 */ /* 0x000e620000000800 */
[----:B------:R-:W-:Y:S01]  /*3410*/  UISETP.GE.U32.AND UP1, UPT, UR20, 0x12, UPT ;  /* 0x000000121400788c */ /* 0x000fe2000bf26070 */
[----:B------:R-:W-:Y:S01]  /*3420*/  IMAD.SHL.U32 R26, R16, 0x2, RZ ;  /* 0x00000002101a7824 */ /* 0x000fe200078e00ff */
[----:B------:R-:W-:Y:S02]  /*3430*/  UISETP.GT.U32.AND UP0, UPT, UR4, 0x11, UPT ;  /* 0x000000110400788c */ /* 0x000fe4000bf04070 */
[----:B------:R-:W-:Y:S02]  /*3440*/  UIMAD.WIDE.U32 UR6, UR4, 0x38e38e39, URZ ;  /* 0x38e38e39040678a5 */ /* 0x000fe4000f8e003f */
[----:B------:R-:W-:Y:S01]  /*3450*/  UISETP.LT.U32.AND UP0, UPT, UR20, 0x12, UP0 ;  /* 0x000000121400788c */ /* 0x000fe20008701070 */
[----:B------:R-:W4:Y:S01]  /*3460*/  SYNCS.PHASECHK.TRANS64.TRYWAIT P0, [UR15+0x8], R18 ;  /* 0x00000812ff0075a7 */ /* 0x000f22000800014f */
[----:B------:R-:W-:Y:S01]  /*3470*/  USHF.R.U32.HI UR6, URZ, 0x2, UR7 ;  /* 0x000000023f067899 */ /* 0x000fe20008011607 */
[----:B------:R-:W-:Y:S01]  /*3480*/  SHF.R.S32.HI R27, RZ, 0x1f, R26 ;  /* 0x0000001fff1b7819 */ /* 0x000fe2000001141a */
[----:B------:R-:W-:-:S02]  /*3490*/  USEL UR8, URZ, 0x1, !UP0 ;  /* 0x000000013f087887 */ /* 0x000fc4000c000000 */
[----:B------:R-:W-:Y:S02]  /*34a0*/  UIMAD UR4, UR6, -0x12, UR4 ;  /* 0xffffffee060478a4 */ /* 0x000fe4000f8e0204 */
[----:B------:R-:W-:-:S04]  /*34b0*/  ULOP3.LUT UR5, UR5, UR8, URZ, 0x3c, !UPT ;  /* 0x0000000805057292 */ /* 0x000fc8000f8e3c3f */
[----:B------:R-:W-:Y:S01]  /*34c0*/  @UP1 ULOP3.LUT UR5, UR5, 0x1, UR6, 0x78, !UPT ;  /* 0x0000000105051892 */ /* 0x000fe2000f8e7806 */
[----:B-1--4-:R-:W-:Y:S11]  /*34d0*/  @!P0 BRA `(.L_x_39) ;  /* 0x00000068000c8947 */ /* 0x012ff60003800000 */
.L_x_211:
[----:B------:R-:W-:Y:S01]  /*34e0*/  IMAD.SHL.U32 R28, R6, 0x40, RZ ;  /* 0x00000040061c7824 */ /* 0x000fe200078e00ff */
[----:B------:R-:W-:Y:S01]  /*34f0*/  ULDC UR8, c[0x0][0x284] ;  /* 0x0000a10000087ab9 */ /* 0x000fe20000000800 */
[----:B------:R-:W-:Y:S01]  /*3500*/  IMAD.SHL.U32 R33, R5, 0x80, RZ ;  /* 0x0000008005217824 */ /* 0x000fe200078e00ff */
[----:B------:R-:W-:Y:S01]  /*3510*/  SHF.R.S32.HI R34, RZ, 0x1f, R4 ;  /* 0x0000001fff227819 */ /* 0x000fe20000011404 */
[----:B------:R-:W-:Y:S01]  /*3520*/  ULDC.64 UR6, c[0x0][0x5d0] ;  /* 0x0001740000067ab9 */ /* 0x000fe20000000a00 */
[----:B------:R-:W-:Y:S01]  /*3530*/  ISETP.GE.AND P0, PT, R28, UR8, PT ;  /* 0x000000081c007c0c */ /* 0x000fe2000bf06270 */
[----:B0-----:R-:W-:Y:S01]  /*3540*/  IMAD.WIDE.U32 R18, R4, UR6, R26 ;  /* 0x0000000604127c25 */ /* 0x001fe2000f8e001a */
[----:B------:R-:W-:Y:S02]  /*3550*/  SHF.R.S32.HI R32, RZ, 0x1f, R33 ;  /* 0x0000001fff207819 */ /* 0x000fe40000011421 */
[C---:B------:R-:W-:Y:S01]  /*3560*/  ISETP.GE.OR P0, PT, R33.reuse, R29, P0 ;  /* 0x0000001d2100720c */ /* 0x040fe20000706670 */
[----:B------:R-:W-:Y:S01]  /*3570*/  IMAD R5, R34, UR6, RZ ;  /* 0x0000000622057c24 */ /* 0x000fe2000f8e02ff */
[----:B------:R-:W-:-:S03]  /*3580*/  IADD3 R18, P1, R33, R18, RZ ;  /* 0x0000001221127210 */ /* 0x000fc60007f3e0ff */
[----:B------:R-:W-:-:S05]  /*3590*/  IMAD R5, R4, UR7, R5 ;  /* 0x0000000704057c24 */ /* 0x000fca000f8e0205 */
[----:B------:R-:W-:-:S03]  /*35a0*/  IADD3.X R19, R32, R19, R5, P1, !PT ;  /* 0x0000001320137210 */ /* 0x000fc60000ffe405 */
[----:B------:R-:W-:Y:S05]  /*35b0*/  @P0 BRA `(.L_x_40) ;  /* 0x0000004400b80947 */ /* 0x000fea0003800000 */
[----:B------:R-:W0:Y:S01]  /*35c0*/  LDC.64 R30, c[0x0][0x5c8] ;  /* 0x00017200ff1e7b82 */ /* 0x000e220000000a00 */
[----:B------:R-:W-:Y:S01]  /*35d0*/  IMAD.WIDE R24, R6, 0x40, R10 ;  /* 0x0000004006187825 */ /* 0x000fe200078e020a */
[----:B------:R-:W-:Y:S01]  /*35e0*/  ULDC.64 UR6, c[0x0][0x5c0] ;  /* 0x0001700000067ab9 */ /* 0x000fe20000000a00 */
[----:B------:R-:W-:Y:S02]  /*35f0*/  BSSY B0, `(.L_x_40) ;  /* 0x000046a000007945 */ /* 0x000fe40003800000 */
[----:B------:R-:W-:-:S04]  /*3600*/  IMAD R6, R16, -0x2, R29 ;  /* 0xfffffffe10067824 */ /* 0x000fc800078e021d */
[----:B------:R-:W-:Y:S02]  /*3610*/  IMAD.IADD R6, R6, 0x1, -R33 ;  /* 0x0000000106067824 */ /* 0x000fe400078e0a21 */
[-C--:B0-----:R-:W-:Y:S02]  /*3620*/  IMAD R5, R25, R30.reuse, RZ ;  /* 0x0000001e19057224 */ /* 0x081fe400078e02ff */
[----:B------:R-:W-:-:S04]  /*3630*/  IMAD.WIDE.U32 R18, R24, R30, R18 ;  /* 0x0000001e18127225 */ /* 0x000fc800078e0012 */
[----:B------:R-:W-:Y:S01]  /*3640*/  IMAD R21, R24, R31, R5 ;  /* 0x0000001f18157224 */ /* 0x000fe200078e0205 */
[----:B------:R-:W-:Y:S02]  /*3650*/  LEA R5, P0, R30, R18, 0x3 ;  /* 0x000000121e057211 */ /* 0x000fe400078018ff */
[----:B------:R-:W-:Y:S01]  /*3660*/  IADD3 R20, P1, R18, UR6, RZ ;  /* 0x0000000612147c10 */ /* 0x000fe2000ff3e0ff */
[----:B------:R-:W-:Y:S01]  /*3670*/  IMAD.IADD R21, R19, 0x1, R21 ;  /* 0x0000000113157824 */ /* 0x000fe200078e0215 */
[----:B------:R-:W-:-:S04]  /*3680*/  IADD3 R18, P3, R5, UR6, RZ ;  /* 0x0000000605127c10 */ /* 0x000fc8000ff7e0ff */
[----:B------:R-:W-:Y:S01]  /*3690*/  LEA.HI.X R5, R30, R21, R31, 0x3, P0 ;  /* 0x000000151e057211 */ /* 0x000fe200000f1c1f */
[----:B------:R-:W-:Y:S01]  /*36a0*/  IMAD.IADD R30, R17, 0x1, -R28 ;  /* 0x00000001111e7824 */ /* 0x000fe200078e0a1c */
[----:B---3-5:R-:W-:Y:S02]  /*36b0*/  FSETP.NEU.AND P0, PT, R15, RZ, PT ;  /* 0x000000ff0f00720b */ /* 0x028fe40003f0d000 */
[----:B------:R-:W-:Y:S02]  /*36c0*/  IADD3.X R21, R21, UR7, RZ, P1, !PT ;  /* 0x0000000715157c10 */ /* 0x000fe40008ffe4ff */
[----:B------:R-:W-:-:S09]  /*36d0*/  IADD3.X R19, R5, UR7, RZ, P3, !PT ;  /* 0x0000000705137c10 */ /* 0x000fd20009ffe4ff */
[----:B------:R-:W-:Y:S05]  /*36e0*/  @!P0 BRA `(.L_x_41) ;  /* 0x0000003400608947 */ /* 0x000fea0003800000 */
[----:B------:R-:W-:Y:S01]  /*36f0*/  ULDC.64 UR6, c[0x0][0x5b8] ;  /* 0x00016e0000067ab9 */ /* 0x000fe20000000a00 */
[----:B------:R-:W-:Y:S01]  /*3700*/  ULDC.64 UR8, c[0x0][0x5a8] ;  /* 0x00016a0000087ab9 */ /* 0x000fe20000000a00 */
[----:B------:R-:W-:Y:S01]  /*3710*/  IMAD.WIDE.U32 R26, R4, UR6, R26 ;  /* 0x00000006041a7c25 */ /* 0x000fe2000f8e001a */
[----:B------:R-:W-:Y:S01]  /*3720*/  BSSY B1, `(.L_x_42) ;  /* 0x0000010000017945 */ /* 0x000fe20003800000 */
[----:B------:R-:W-:Y:S02]  /*3730*/  PRMT R28, RZ, 0x7610, R28 ;  /* 0x00007610ff1c7816 */ /* 0x000fe4000000001c */
[----:B------:R-:W-:Y:S01]  /*3740*/  IMAD R5, R34, UR6, RZ ;  /* 0x0000000622057c24 */ /* 0x000fe2000f8e02ff */
[----:B------:R-:W-:-:S03]  /*3750*/  IADD3 R26, P0, R33, R26, RZ ;  /* 0x0000001a211a7210 */ /* 0x000fc60007f1e0ff */
[----:B------:R-:W-:Y:S01]  /*3760*/  IMAD R5, R4, UR7, R5 ;  /* 0x0000000704057c24 */ /* 0x000fe2000f8e0205 */
[----:B------:R-:W-:Y:S02]  /*3770*/  ULDC.64 UR6, c[0x0][0x5b0] ;  /* 0x00016c0000067ab9 */ /* 0x000fe40000000a00 */
[----:B------:R-:W-:Y:S02]  /*3780*/  IMAD R29, R25, UR6, RZ ;  /* 0x00000006191d7c24 */ /* 0x000fe4000f8e02ff */
[----:B------:R-:W-:Y:S02]  /*3790*/  IADD3.X R27, R32, R27, R5, P0, !PT ;  /* 0x0000001b201b7210 */ /* 0x000fe400007fe405 */
[----:B------:R-:W-:Y:S01]  /*37a0*/  ISETP.GE.AND P0, PT, R30, 0x1, PT ;  /* 0x000000011e00780c */ /* 0x000fe20003f06270 */
[C---:B------:R-:W-:Y:S02]  /*37b0*/  IMAD R29, R24.reuse, UR7, R29 ;  /* 0x00000007181d7c24 */ /* 0x040fe4000f8e021d */
[----:B------:R-:W-:Y:S01]  /*37c0*/  IMAD.WIDE.U32 R4, R24, UR6, R26 ;  /* 0x0000000618047c25 */ /* 0x000fe2000f8e001a */
[----:B------:R-:W-:-:S02]  /*37d0*/  ISETP.LT.OR P4, PT, R6, 0x1, !P0 ;  /* 0x000000010600780c */ /* 0x000fc40004781670 */
[----:B------:R-:W-:-:S04]  /*37e0*/  IADD3 R4, P1, R4, UR8, RZ ;  /* 0x0000000804047c10 */ /* 0x000fc8000ff3e0ff */
[----:B------:R-:W-:-:S07]  /*37f0*/  IADD3.X R5, R5, UR9, R29, P1, !PT ;  /* 0x0000000905057c10 */ /* 0x000fce0008ffe41d */
[----:B------:R-:W-:Y:S05]  /*3800*/  @P4 BRA `(.L_x_43) ;  /* 0x0000000000044947 */ /* 0x000fea0003800000 */
[----:B------:R0:W5:Y:S02]  /*3810*/  LDG.E.U8 R28, desc[UR18][R4.64] ;  /* 0x00000012041c7981 */ /* 0x000164000c1e1100 */
.L_x_43:
[----:B------:R-:W-:Y:S05]  /*3820*/  BSYNC B1 ;  /* 0x0000000000017941 */ /* 0x000fea0003800000 */
.L_x_42:
[----:B-----5:R-:W-:Y:S01]  /*3830*/  LOP3.LUT R28, R28, 0xff, RZ, 0xc0, !PT ;  /* 0x000000ff1c1c7812 */ /* 0x020fe200078ec0ff */
[----:B------:R-:W-:Y:S01]  /*3840*/  BSSY B1, `(.L_x_44) ;  /* 0x000000b000017945 */ /* 0x000fe20003800000 */
[----:B------:R-:W-:Y:S02]  /*3850*/  ISETP.LT.OR P3, PT, R6, 0x2, !P0 ;  /* 0x000000020600780c */ /* 0x000fe40004761670 */
[----:B------:R-:W-:-:S05]  /*3860*/  F2FP.F16.E5M2.UNPACK_B R28, R28 ;  /* 0x0000001cff1c723e */ /* 0x000fca00020004ff */
[----:B------:R-:W-:-:S05]  /*3870*/  HADD2.F32 R28, -RZ, R28.H0_H0 ;  /* 0x2000001cff1c7230 */ /* 0x000fca0000004100 */
[----:B------:R-:W-:-:S04]  /*3880*/  FMUL R28, R28, R15 ;  /* 0x0000000f1c1c7220 */ /* 0x000fc80000400000 */
[----:B--2---:R-:W-:-:S05]  /*3890*/  FFMA R28, R151, R14, R28 ;  /* 0x0000000e971c7223 */ /* 0x004fca000000001c */
[----:B------:R-:W-:Y:S02]  /*38a0*/  F2FP.SATFINITE.E5M2.F32.PACK_AB_MERGE_C R29, RZ, R28, RZ ;  /* 0x0000001cff1d723e */ /* 0x000fe400048060ff */
[----:B------:R-:W-:-:S03]  /*38b0*/  PRMT R28, RZ, 0x7610, R28 ;  /* 0x00007610ff1c7816 */ /* 0x000fc6000000001c */
[----:B------:R1:W-:Y:S01]  /*38c0*/  @!P4 STG.E.U8 desc[UR18][R20.64], R29 ;  /* 0x0000001d1400c986 */ /* 0x0003e2000c101112 */
[----:B------:R-:W-:Y:S05]  /*38d0*/  @P3 BRA `(.L_x_45) ;  /* 0x0000000000043947 */ /* 0x000fea0003800000 */
[----:B------:R2:W5:Y:S02]  /*38e0*/  LDG.E.U8 R28, desc[UR18][R4.64+0x1] ;  /* 0x00000112041c7981 */ /* 0x000564000c1e1100 */
.L_x_45:
[----:B------:R-:W-:Y:S05]  /*38f0*/  BSYNC B1 ;  /* 0x0000000000017941 */ /* 0x000fea0003800000 */
.L_x_44:
[----:B-----5:R-:W-:Y:S01]  /*3900*/  LOP3.LUT R28, R28, 0xff, RZ, 0xc0, !PT ;  /* 0x000000ff1c1c7812 */ /* 0x020fe200078ec0ff */
[----:B------:R-:W-:Y:S01]  /*3910*/  BSSY B1, `(.L_x_46) ;  /* 0x0000013000017945 */ /* 0x000fe20003800000 */
[----:B-1----:R-:W-:Y:S02]  /*3920*/  IADD3 R29, P1, R24, 0x8, RZ ;  /* 0x00000008181d7810 */ /* 0x002fe40007f3e0ff */
[----:B------:R-:W-:-:S03]  /*3930*/  F2FP.F16.E5M2.UNPACK_B R28, R28 ;  /* 0x0000001cff1c723e */ /* 0x000fc600020004ff */
[----:B------:R-:W-:Y:S01]  /*3940*/  IMAD.X R24, RZ, RZ, R25, P1 ;  /* 0x000000ffff187224 */ /* 0x000fe200008e0619 */
[----:B------:R-:W-:Y:S01]  /*3950*/  ISETP.GE.AND P1, PT, R30, 0x9, PT ;  /* 0x000000091e00780c */ /* 0x000fe20003f26270 */
[----:B------:R-:W-:Y:S02]  /*3960*/  HADD2.F32 R28, -RZ, R28.H0_H0 ;  /* 0x2000001cff1c7230 */ /* 0x000fe40000004100 */
[----:B------:R-:W-:Y:S01]  /*3970*/  IMAD R24, R24, UR6, RZ ;  /* 0x0000000618187c24 */ /* 0x000fe2000f8e02ff */
[----:B------:R-:W-:Y:S01]  /*3980*/  ISETP.LT.OR P5, PT, R6, 0x1, !P1 ;  /* 0x000000010600780c */ /* 0x000fe20004fa1670 */
[----:B------:R-:W-:-:S04]  /*3990*/  IMAD.WIDE.U32 R26, R29, UR6, R26 ;  /* 0x000000061d1a7c25 */ /* 0x000fc8000f8e001a */
[----:B------:R-:W-:Y:S01]  /*39a0*/  FMUL R25, R28, R15 ;  /* 0x0000000f1c197220 */ /* 0x000fe20000400000 */
[----:B------:R-:W-:-:S03]  /*39b0*/  IMAD R29, R29, UR7, R24 ;  /* 0x000000071d1d7c24 */ /* 0x000fc6000f8e0218 */
[----:B------:R-:W-:Y:S01]  /*39c0*/  FFMA R25, R146, R14, R25 ;  /* 0x0000000e92197223 */ /* 0x000fe20000000019 */
[----:B------:R-:W-:Y:S02]  /*39d0*/  IADD3 R24, P4, R26, UR8, RZ ;  /* 0x000000081a187c10 */ /* 0x000fe4000ff9e0ff */
[----:B------:R-:W-:Y:S02]  /*39e0*/  PRMT R26, RZ, 0x7610, R26 ;  /* 0x00007610ff1a7816 */ /* 0x000fe4000000001a */
[----:B------:R-:W-:Y:S02]  /*39f0*/  F2FP.SATFINITE.E5M2.F32.PACK_AB_MERGE_C R31, RZ, R25, RZ ;  /* 0x00000019ff1f723e */ /* 0x000fe400048060ff */
[----:B------:R-:W-:-:S03]  /*3a00*/  IADD3.X R25, R27, UR9, R29, P4, !PT ;  /* 0x000000091b197c10 */ /* 0x000fc6000a7fe41d */
[----:B------:R1:W-:Y:S01]  /*3a10*/  @!P3 STG.E.U8 desc[UR18][R20.64+0x1], R31 ;  /* 0x0000011f1400b986 */ /* 0x0003e2000c101112 */
[----:B------:R-:W-:Y:S05]  /*3a20*/  @P5 BRA `(.L_x_47) ;  /* 0x0000000000045947 */ /* 0x000fea0003800000 */
[----:B------:R3:W5:Y:S02]  /*3a30*/  LDG.E.U8 R26, desc[UR18][R24.64] ;  /* 0x00000012181a7981 */ /* 0x000764000c1e1100 */
.L_x_47:
[----:B------:R-:W-:Y:S05]  /*3a40*/  BSYNC B1 ;  /* 0x0000000000017941 */ /* 0x000fea0003800000 */
.L_x_46:
[----:B-----5:R-:W-:Y:S01]  /*3a50*/  LOP3.LUT R26, R26, 0xff, RZ, 0xc0, !PT ;  /* 0x000000ff1a1a7812 */ /* 0x020fe200078ec0ff */
[----:B------:R-:W-:Y:S01]  /*3a60*/  BSSY B1, `(.L_x_48) ;  /* 0x000000b000017945 */ /* 0x000fe20003800000 */
[----:B------:R-:W-:Y:S02]  /*3a70*/  ISETP.LT.OR P3, PT, R6, 0x2, !P1 ;  /* 0x000000020600780c */ /* 0x000fe40004f61670 */
[----:B------:R-:W-:-:S05]  /*3a80*/  F2FP.F16.E5M2.UNPACK_B R26, R26 ;  /* 0x0000001aff1a723e */ /* 0x000fca00020004ff */
[----:B------:R-:W-:-:S05]  /*3a90*/  HADD2.F32 R26, -RZ, R26.H0_H0 ;  /* 0x2000001aff1a7230 */ /* 0x000fca0000004100 */
[----:B------:R-:W-:-:S04]  /*3aa0*/  FMUL R26, R26, R15 ;  /* 0x0000000f1a1a7220 */ /* 0x000fc80000400000 */
[----:B------:R-:W-:-:S05]  /*3ab0*/  FFMA R26, R149, R14, R26 ;  /* 0x0000000e951a7223 */ /* 0x000fca000000001a */
[----:B------:R-:W-:Y:S02]  /*3ac0*/  F2FP.SATFINITE.E5M2.F32.PACK_AB_MERGE_C R27, RZ, R26, RZ ;  /* 0x0000001aff1b723e */ /* 0x000fe400048060ff */
[----:B------:R-:W-:-:S03]  /*3ad0*/  PRMT R26, RZ, 0x7610, R26 ;  /* 0x00007610ff1a7816 */ /* 0x000fc6000000001a */
[----:B------:R4:W-:Y:S01]  /*3ae0*/  @!P5 STG.E.U8 desc[UR18][R18.64], R27 ;  /* 0x0000001b1200d986 */ /* 0x0009e2000c101112 */
[----:B------:R-:W-:Y:S05]  /*3af0*/  @P3 BRA `(.L_x_49) ;  /* 0x0000000000043947 */ /* 0x000fea0003800000 */
[----:B------:R0:W5:Y:S02]  /*3b00*/  LDG.E.U8 R26, desc[UR18][R24.64+0x1] ;  /* 0x00000112181a7981 */ /* 0x000164000c1e1100 */
.L_x_49:
[----:B------:R-:W-:Y:S05]  /*3b10*/  BSYNC B1 ;  /* 0x0000000000017941 */ /* 0x000fea0003800000 */
.L_x_48:
[----:B-----5:R-:W-:Y:S01]  /*3b20*/  LOP3.LUT R26, R26, 0xff, RZ, 0xc0, !PT ;  /* 0x000000ff1a1a7812 */ /* 0x020fe200078ec0ff */
[----:B------:R-:W-:Y:S01]  /*3b30*/  BSSY B1, `(.L_x_50) ;  /* 0x000000b000017945 */ /* 0x000fe20003800000 */
[----:B------:R-:W-:Y:S02]  /*3b40*/  ISETP.LT.OR P4, PT, R6, 0x9, !P0 ;  /* 0x000000090600780c */ /* 0x000fe40004781670 */
[----:B------:R-:W-:-:S05]  /*3b50*/  F2FP.F16.E5M2.UNPACK_B R26, R26 ;  /* 0x0000001aff1a723e */ /* 0x000fca00020004ff */
[----:B------:R-:W-:-:S05]  /*3b60*/  HADD2.F32 R26, -RZ, R26.H0_H0 ;  /* 0x2000001aff1a7230 */ /* 0x000fca0000004100 */
[----:B----4-:R-:W-:Y:S01]  /*3b70*/  FMUL R27, R26, R15 ;  /* 0x0000000f1a1b7220 */ /* 0x010fe20000400000 */
[----:B------:R-:W-:-:S03]  /*3b80*/  PRMT R26, RZ, 0x7610, R26 ;  /* 0x00007610ff1a7816 */ /* 0x000fc6000000001a */
[----:B------:R-:W-:-:S05]  /*3b90*/  FFMA R27, R144, R14, R27 ;  /* 0x0000000e901b7223 */ /* 0x000fca000000001b */
[----:B------:R-:W-:-:S05]  /*3ba0*/  F2FP.SATFINITE.E5M2.F32.PACK_AB_MERGE_C R27, RZ, R27, RZ ;  /* 0x0000001bff1b723e */ /* 0x000fca00048060ff */
[----:B------:R4:W-:Y:S01]  /*3bb0*/  @!P3 STG.E.U8 desc[UR18][R18.64+0x1], R27 ;  /* 0x0000011b1200b986 */ /* 0x0009e2000c101112 */
[----:B------:R-:W-:Y:S05]  /*3bc0*/  @P4 BRA `(.L_x_51) ;  /* 0x0000000000044947 */ /* 0x000fea0003800000 */
[----:B------:R0:W5:Y:S02]  /*3bd0*/  LDG.E.U8 R26, desc[UR18][R4.64+0x8] ;  /* 0x00000812041a7981 */ /* 0x000164000c1e1100 */
.L_x_51:
[----:B------:R-:W-:Y:S05]  /*3be0*/  BSYNC B1 ;  /* 0x0000000000017941 */ /* 0x000fea0003800000 */
.L_x_50:
[----:B-----5:R-:W-:Y:S01]  /*3bf0*/  LOP3.LUT R26, R26, 0xff, RZ, 0xc0, !PT ;  /* 0x000000ff1a1a7812 */ /* 0x020fe200078ec0ff */
[----:B------:R-:W-:Y:S01]  /*3c00*/  BSSY B1, `(.L_x_52) ;  /* 0x000000b000017945 */ /* 0x000fe20003800000 */
[----:B------:R-:W-:Y:S02]  /*3c10*/  ISETP.LT.OR P3, PT, R6, 0xa, !P0 ;  /* 0x0000000a0600780c */ /* 0x000fe40004761670 */
[----:B------:R-:W-:-:S05]  /*3c20*/  F2FP.F16.E5M2.UNPACK_B R26, R26 ;  /* 0x0000001aff1a723e */ /* 0x000fca00020004ff */
[----:B------:R-:W-:-:S05]  /*3c30*/  HADD2.F32 R26, -RZ, R26.H0_H0 ;  /* 0x2000001aff1a7230 */ /* 0x000fca0000004100 */
[----:B------:R-:W-:-:S04]  /*3c40*/  FMUL R26, R26, R15 ;  /* 0x0000000f1a1a7220 */ /* 0x000fc80000400000 */
[----:B------:R-:W-:-:S05]  /*3c50*/  FFMA R26, R147, R14, R26 ;  /* 0x0000000e931a7223 */ /* 0x000fca000000001a */
[----:B----4-:R-:W-:Y:S02]  /*3c60*/  F2FP.SATFINITE.E5M2.F32.PACK_AB_MERGE_C R27, RZ, R26, RZ ;  /* 0x0000001aff1b723e */ /* 0x010fe400048060ff */
[----:B------:R-:W-:-:S03]  /*3c70*/  PRMT R26, RZ, 0x7610, R26 ;  /* 0x00007610ff1a7816 */ /* 0x000fc6000000001a */
[----:B------:R4:W-:Y:S01]  /*3c80*/  @!P4 STG.E.U8 desc[UR18][R20.64+0x8], R27 ;  /* 0x0000081b1400c986 */ /* 0x0009e2000c101112 */
[----:B------:R-:W-:Y:S05]  /*3c90*/  @P3 BRA `(.L_x_53) ;  /* 0x0000000000043947 */ /* 0x000fea0003800000 */
[----:B------:R0:W5:Y:S02]  /*3ca0*/  LDG.E.U8 R26, desc[UR18][R4.64+0x9] ;  /* 0x00000912041a7981 */ /* 0x000164000c1e1100 */
.L_x_53:
[----:B------:R-:W-:Y:S05]  /*3cb0*/  BSYNC B1 ;  /* 0x0000000000017941 */ /* 0x000fea0003800000 */
.L_x_52:
        /* <DEDUP_REMOVED lines=12> */
.L_x_55:
[----:B------:R-:W-:Y:S05]  /*3d80*/  BSYNC B1 ;  /* 0x0000000000017941 */ /* 0x000fea0003800000 */
.L_x_54:
        /* <DEDUP_REMOVED lines=12> */
.L_x_57:
[----:B------:R-:W-:Y:S05]  /*3e50*/  BSYNC B1 ;  /* 0x0000000000017941 */ /* 0x000fea0003800000 */
.L_x_56:
        /* <DEDUP_REMOVED lines=12> */
.L_x_59:
[----:B------:R-:W-:Y:S05]  /*3f20*/  BSYNC B1 ;  /* 0x0000000000017941 */ /* 0x000fea0003800000 */
.L_x_58:
        /* <DEDUP_REMOVED lines=12> */
.L_x_61:
[----:B------:R-:W-:Y:S05]  /*3ff0*/  BSYNC B1 ;  /* 0x0000000000017941 */ /* 0x000fea0003800000 */
.L_x_60:
        /* <DEDUP_REMOVED lines=12> */
.L_x_63:
[----:B------:R-:W-:Y:S05]  /*40c0*/  BSYNC B1 ;  /* 0x0000000000017941 */ /* 0x000fea0003800000 */
.L_x_62:
        /* <DEDUP_REMOVED lines=12> */
.L_x_65:
[----:B------:R-:W-:Y:S05]  /*4190*/  BSYNC B1 ;  /* 0x0000000000017941 */ /* 0x000fea0003800000 */
.L_x_64:
        /* <DEDUP_REMOVED lines=12> */
.L_x_67:
[----:B------:R-:W-:Y:S05]  /*4260*/  BSYNC B1 ;  /* 0x0000000000017941 */ /* 0x000fea0003800000 */
.L_x_66:
        /* <DEDUP_REMOVED lines=12> */
.L_x_69:
[----:B------:R-:W-:Y:S05]  /*4330*/  BSYNC B1 ;  /* 0x0000000000017941 */ /* 0x000fea0003800000 */
.L_x_68:
        /* <DEDUP_REMOVED lines=12> */
.L_x_71:
[----:B------:R-:W-:Y:S05]  /*4400*/  BSYNC B1 ;  /* 0x0000000000017941 */ /* 0x000fea0003800000 */
.L_x_70:
        /* <DEDUP_REMOVED lines=12> */
.L_x_73:
[----:B------:R-:W-:Y:S05]  /*44d0*/  BSYNC B1 ;  /* 0x0000000000017941 */ /* 0x000fea0003800000 */
.L_x_72:
        /* <DEDUP_REMOVED lines=12> */
.L_x_75:
[----:B------:R-:W-:Y:S05]  /*45a0*/  BSYNC B1 ;  /* 0x0000000000017941 */ /* 0x000fea0003800000 */
.L_x_74:
        /* <DEDUP_REMOVED lines=12> */
.L_x_77:
[----:B------:R-:W-:Y:S05]  /*4670*/  BSYNC B1 ;  /* 0x0000000000017941 */ /* 0x000fea0003800000 */
.L_x_76:
        /* <DEDUP_REMOVED lines=12> */
.L_x_79:
[----:B------:R-:W-:Y:S05]  /*4740*/  BSYNC B1 ;  /* 0x0000000000017941 */ /* 0x000fea0003800000 */
.L_x_78:
        /* <DEDUP_REMOVED lines=12> */
.L_x_81:
[----:B------:R-:W-:Y:S05]  /*4810*/  BSYNC B1 ;  /* 0x0000000000017941 */ /* 0x000fea0003800000 */
.L_x_80:
        /* <DEDUP_REMOVED lines=12> */
.L_x_83:
[----:B------:R-:W-:Y:S05]  /*48e0*/  BSYNC B1 ;  /* 0x0000000000017941 */ /* 0x000fea0003800000 */
.L_x_82:
        /* <DEDUP_REMOVED lines=12> */
.L_x_85:
[----:B------:R-:W-:Y:S05]  /*49b0*/  BSYNC B1 ;  /* 0x0000000000017941 */ /* 0x000fea0003800000 */
.L_x_84:
        /* <DEDUP_REMOVED lines=12> */
.L_x_87:
[----:B------:R-:W-:Y:S05]  /*4a80*/  BSYNC B1 ;  /* 0x0000000000017941 */ /* 0x000fea0003800000 */
.L_x_86:
        /* <DEDUP_REMOVED lines=12> */
.L_x_89:
[----:B------:R-:W-:Y:S05]  /*4b50*/  BSYNC B1 ;  /* 0x0000000000017941 */ /* 0x000fea0003800000 */
.L_x_88:
        /* <DEDUP_REMOVED lines=12> */
.L_x_91:
[----:B------:R-:W-:Y:S05]  /*4c20*/  BSYNC B1 ;  /* 0x0000000000017941 */ /* 0x000fea0003800000 */
.L_x_90:
        /* <DEDUP_REMOVED lines=12> */
.L_x_93:
[----:B------:R-:W-:Y:S05]  /*4cf0*/  BSYNC B1 ;  /* 0x0000000000017941 */ /* 0x000fea0003800000 */
.L_x_92:
        /* <DEDUP_REMOVED lines=12> */
.L_x_95:
[----:B------:R-:W-:Y:S05]  /*4dc0*/  BSYNC B1 ;  /* 0x0000000000017941 */ /* 0x000fea0003800000 */
.L_x_94:
        /* <DEDUP_REMOVED lines=12> */
.L_x_97:
[----:B------:R-:W-:Y:S05]  /*4e90*/  BSYNC B1 ;  /* 0x0000000000017941 */ /* 0x000fea0003800000 */
.L_x_96:
        /* <DEDUP_REMOVED lines=12> */
.L_x_99:
[----:B------:R-:W-:Y:S05]  /*4f60*/  BSYNC B1 ;  /* 0x0000000000017941 */ /* 0x000fea0003800000 */
.L_x_98:
        /* <DEDUP_REMOVED lines=12> */
.L_x_101:
[----:B------:R-:W-:Y:S05]  /*5030*/  BSYNC B1 ;  /* 0x0000000000017941 */ /* 0x000fea0003800000 */
.L_x_100:
        /* <DEDUP_REMOVED lines=12> */
.L_x_103:
[----:B------:R-:W-:Y:S05]  /*5100*/  BSYNC B1 ;  /* 0x0000000000017941 */ /* 0x000fea0003800000 */
.L_x_102:
        /* <DEDUP_REMOVED lines=12> */
.L_x_105:
[----:B------:R-:W-:Y:S05]  /*51d0*/  BSYNC B1 ;  /* 0x0000000000017941 */ /* 0x000fea0003800000 */
.L_x_104:
        /* <DEDUP_REMOVED lines=12> */
.L_x_107:
[----:B------:R-:W-:Y:S05]  /*52a0*/  BSYNC B1 ;  /* 0x0000000000017941 */ /* 0x000fea0003800000 */
.L_x_106:
        /* <DEDUP_REMOVED lines=12> */
.L_x_109:
[----:B------:R-:W-:Y:S05]  /*5370*/  BSYNC B1 ;  /* 0x0000000000017941 */ /* 0x000fea0003800000 */
.L_x_108:
        /* <DEDUP_REMOVED lines=12> */
.L_x_111:
[----:B------:R-:W-:Y:S05]  /*5440*/  BSYNC B1 ;  /* 0x0000000000017941 */ /* 0x000fea0003800000 */
.L_x_110:
        /* <DEDUP_REMOVED lines=12> */
.L_x_113:
[----:B------:R-:W-:Y:S05]  /*5510*/  BSYNC B1 ;  /* 0x0000000000017941 */ /* 0x000fea0003800000 */
.L_x_112:
        /* <DEDUP_REMOVED lines=12> */
.L_x_115:
[----:B------:R-:W-:Y:S05]  /*55e0*/  BSYNC B1 ;  /* 0x0000000000017941 */ /* 0x000fea0003800000 */
.L_x_114:
        /* <DEDUP_REMOVED lines=12> */
.L_x_117:
[----:B------:R-:W-:Y:S05]  /*56b0*/  BSYNC B1 ;  /* 0x0000000000017941 */ /* 0x000fea0003800000 */
.L_x_116:
        /* <DEDUP_REMOVED lines=12> */
.L_x_119:
[----:B------:R-:W-:Y:S05]  /*5780*/  BSYNC B1 ;  /* 0x0000000000017941 */ /* 0x000fea0003800000 */
.L_x_118:
        /* <DEDUP_REMOVED lines=12> */
.L_x_121:
[----:B------:R-:W-:Y:S05]  /*5850*/  BSYNC B1 ;  /* 0x0000000000017941 */ /* 0x000fea0003800000 */
.L_x_120:
        /* <DEDUP_REMOVED lines=12> */
.L_x_123:
[----:B------:R-:W-:Y:S05]  /*5920*/  BSYNC B1 ;  /* 0x0000000000017941 */ /* 0x000fea0003800000 */
.L_x_122:
        /* <DEDUP_REMOVED lines=12> */
.L_x_125:
[----:B------:R-:W-:Y:S05]  /*59f0*/  BSYNC B1 ;  /* 0x0000000000017941 */ /* 0x000fea0003800000 */
.L_x_124:
        /* <DEDUP_REMOVED lines=12> */
.L_x_127:
[----:B------:R-:W-:Y:S05]  /*5ac0*/  BSYNC B1 ;  /* 0x0000000000017941 */ /* 0x000fea0003800000 */
.L_x_126:
        /* <DEDUP_REMOVED lines=12> */
.L_x_129:
[----:B------:R-:W-:Y:S05]  /*5b90*/  BSYNC B1 ;  /* 0x0000000000017941 */ /* 0x000fea0003800000 */
.L_x_128:
        /* <DEDUP_REMOVED lines=12> */
.L_x_131:
[----:B------:R-:W-:Y:S05]  /*5c60*/  BSYNC B1 ;  /* 0x0000000000017941 */ /* 0x000fea0003800000 */
.L_x_130:
        /* <DEDUP_REMOVED lines=12> */
.L_x_133:
[----:B------:R-:W-:Y:S05]  /*5d30*/  BSYNC B1 ;  /* 0x0000000000017941 */ /* 0x000fea0003800000 */
.L_x_132:
        /* <DEDUP_REMOVED lines=12> */
.L_x_135:
[----:B------:R-:W-:Y:S05]  /*5e00*/  BSYNC B1 ;  /* 0x0000000000017941 */ /* 0x000fea0003800000 */
.L_x_134:
        /* <DEDUP_REMOVED lines=12> */
.L_x_137:
[----:B------:R-:W-:Y:S05]  /*5ed0*/  BSYNC B1 ;  /* 0x0000000000017941 */ /* 0x000fea0003800000 */
.L_x_136:
        /* <DEDUP_REMOVED lines=12> */
.L_x_139:
[----:B------:R-:W-:Y:S05]  /*5fa0*/  BSYNC B1 ;  /* 0x0000000000017941 */ /* 0x000fea0003800000 */
.L_x_138:
        /* <DEDUP_REMOVED lines=12> */
.L_x_141:
[----:B------:R-:W-:Y:S05]  /*6070*/  BSYNC B1 ;  /* 0x0000000000017941 */ /* 0x000fea0003800000 */
.L_x_140:
        /* <DEDUP_REMOVED lines=12> */
.L_x_143:
[----:B------:R-:W-:Y:S05]  /*6140*/  BSYNC B1 ;  /* 0x0000000000017941 */ /* 0x000fea0003800000 */
.L_x_142:
        /* <DEDUP_REMOVED lines=12> */
.L_x_145:
[----:B------:R-:W-:Y:S05]  /*6210*/  BSYNC B1 ;  /* 0x0000000000017941 */ /* 0x000fea0003800000 */
.L_x_144:
        /* <DEDUP_REMOVED lines=12> */
.L_x_147:
[----:B------:R-:W-:Y:S05]  /*62e0*/  BSYNC B1 ;  /* 0x0000000000017941 */ /* 0x000fea0003800000 */
.L_x_146:
        /* <DEDUP_REMOVED lines=12> */
.L_x_149:
[----:B------:R-:W-:Y:S05]  /*63b0*/  BSYNC B1 ;  /* 0x0000000000017941 */ /* 0x000fea0003800000 */
.L_x_148:
        /* <DEDUP_REMOVED lines=12> */
.L_x_151:
[----:B------:R-:W-:Y:S05]  /*6480*/  BSYNC B1 ;  /* 0x0000000000017941 */ /* 0x000fea0003800000 */
.L_x_150:
        /* <DEDUP_REMOVED lines=12> */
.L_x_153:
[----:B------:R-:W-:Y:S05]  /*6550*/  BSYNC B1 ;  /* 0x0000000000017941 */ /* 0x000fea0003800000 */
.L_x_152:
        /* <DEDUP_REMOVED lines=12> */
.L_x_155:
[----:B------:R-:W-:Y:S05]  /*6620*/  BSYNC B1 ;  /* 0x0000000000017941 */ /* 0x000fea0003800000 */
.L_x_154:
        /* <DEDUP_REMOVED lines=12> */
.L_x_157:
[----:B------:R-:W-:Y:S05]  /*66f0*/  BSYNC B1 ;  /* 0x0000000000017941 */ /* 0x000fea0003800000 */
.L_x_156:
        /* <DEDUP_REMOVED lines=12> */
.L_x_159:
[----:B------:R-:W-:Y:S05]  /*67c0*/  BSYNC B1 ;  /* 0x0000000000017941 */ /* 0x000fea0003800000 */
.L_x_158:
        /* <DEDUP_REMOVED lines=12> */
.L_x_161:
[----:B------:R-:W-:Y:S05]  /*6890*/  BSYNC B1 ;  /* 0x0000000000017941 */ /* 0x000fea0003800000 */
.L_x_160:
        /* <DEDUP_REMOVED lines=12> */
.L_x_163:
[----:B------:R-:W-:Y:S05]  /*6960*/  BSYNC B1 ;  /* 0x0000000000017941 */ /* 0x000fea0003800000 */
.L_x_162:
[----:B-----5:R-:W-:Y:S01]  /*6970*/  LOP3.LUT R26, R26, 0xff, RZ, 0xc0, !PT ;  /* 0x000000ff1a1a7812 */ /* 0x020fe200078ec0ff */
[----:B------:R-:W-:Y:S01]  /*6980*/  BSSY B1, `(.L_x_164) ;  /* 0x000000b000017945 */ /* 0x000fe20003800000 */
[----:B------:R-:W-:Y:S02]  /*6990*/  ISETP.LT.OR P0, PT, R6, 0x7a, !P0 ;  /* 0x0000007a0600780c */ /* 0x000fe40004701670 */
[----:B------:R-:W-:-:S05]  /*69a0*/  F2FP.F16.E5M2.UNPACK_B R26, R26 ;  /* 0x0000001aff1a723e */ /* 0x000fca00020004ff */
[----:B------:R-:W-:-:S05]  /*69b0*/  HADD2.F32 R26, -RZ, R26.H0_H0 ;  /* 0x2000001aff1a7230 */ /* 0x000fca0000004100 */
[----:B------:R-:W-:-:S04]  /*69c0*/  FMUL R26, R26, R15 ;  /* 0x0000000f1a1a7220 */ /* 0x000fc80000400000 */
[----:B------:R-:W-:Y:S01]  /*69d0*/  FFMA R26, R23, R14, R26 ;  /* 0x0000000e171a7223 */ /* 0x000fe2000000001a */
[----:B------:R-:W-:-:S04]  /*69e0*/  PRMT R23, RZ, 0x7610, R23 ;  /* 0x00007610ff177816 */ /* 0x000fc80000000017 */
[----:B----4-:R-:W-:-:S05]  /*69f0*/  F2FP.SATFINITE.E5M2.F32.PACK_AB_MERGE_C R27, RZ, R26, RZ ;  /* 0x0000001aff1b723e */ /* 0x010fca00048060ff */
[----:B------:R4:W-:Y:S01]  /*6a00*/  @!P4 STG.E.U8 desc[UR18][R20.64+0x78], R27 ;  /* 0x0000781b1400c986 */ /* 0x0009e2000c101112 */
[----:B------:R-:W-:Y:S05]  /*6a10*/  @P0 BRA `(.L_x_165) ;  /* 0x0000000000040947 */ /* 0x000fea0003800000 */
[----:B------:R0:W5:Y:S02]  /*6a20*/  LDG.E.U8 R23, desc[UR18][R4.64+0x79] ;  /* 0x0000791204177981 */ /* 0x000164000c1e1100 */
.L_x_165:
[----:B------:R-:W-:Y:S05]  /*6a30*/  BSYNC B1 ;  /* 0x0000000000017941 */ /* 0x000fea0003800000 */
.L_x_164:
[----:B-----5:R-:W-:Y:S01]  /*6a40*/  LOP3.LUT R23, R23, 0xff, RZ, 0xc0, !PT ;  /* 0x000000ff17177812 */ /* 0x020fe200078ec0ff */
[----:B------:R-:W-:Y:S01]  /*6a50*/  BSSY B1, `(.L_x_166) ;  /* 0x000000b000017945 */ /* 0x000fe20003800000 */
[----:B------:R-:W-:Y:S02]  /*6a60*/  ISETP.LT.OR P3, PT, R6, 0x79, !P1 ;  /* 0x000000790600780c */ /* 0x000fe40004f61670 */
[----:B------:R-:W-:-:S05]  /*6a70*/  F2FP.F16.E5M2.UNPACK_B R23, R23 ;  /* 0x00000017ff17723e */ /* 0x000fca00020004ff */
[----:B0-2---:R-:W-:-:S05]  /*6a80*/  HADD2.F32 R4, -RZ, R23.H0_H0 ;  /* 0x20000017ff047230 */ /* 0x005fca0000004100 */
[----:B------:R-:W-:Y:S01]  /*6a90*/  FMUL R5, R4, R15 ;  /* 0x0000000f04057220 */ /* 0x000fe20000400000 */
[----:B------:R-:W-:-:S03]  /*6aa0*/  PRMT R4, RZ, 0x7610, R4 ;  /* 0x00007610ff047816 */ /* 0x000fc60000000004 */
[----:B------:R-:W-:-:S05]  /*6ab0*/  FFMA R5, R22, R14, R5 ;  /* 0x0000000e16057223 */ /* 0x000fca0000000005 */
[----:B------:R-:W-:-:S05]  /*6ac0*/  F2FP.SATFINITE.E5M2.F32.PACK_AB_MERGE_C R5, RZ, R5, RZ ;  /* 0x00000005ff05723e */ /* 0x000fca00048060ff */
[----:B------:R0:W-:Y:S01]  /*6ad0*/  @!P0 STG.E.U8 desc[UR18][R20.64+0x79], R5 ;  /* 0x0000790514008986 */ /* 0x0001e2000c101112 */
[----:B------:R-:W-:Y:S05]  /*6ae0*/  @P3 BRA `(.L_x_167) ;  /* 0x0000000000043947 */ /* 0x000fea0003800000 */
[----:B------:R2:W5:Y:S02]  /*6af0*/  LDG.E.U8 R4, desc[UR18][R24.64+0x78] ;  /* 0x0000781218047981 */ /* 0x000564000c1e1100 */
.L_x_167:
[----:B------:R-:W-:Y:S05]  /*6b00*/  BSYNC B1 ;  /* 0x0000000000017941 */ /* 0x000fea0003800000 */
.L_x_166:
[----:B-----5:R-:W-:Y:S01]  /*6b10*/  LOP3.LUT R4, R4, 0xff, RZ, 0xc0, !PT ;  /* 0x000000ff04047812 */ /* 0x020fe200078ec0ff */
[----:B------:R-:W-:Y:S01]  /*6b20*/  BSSY B1, `(.L_x_168) ;  /* 0x000000b000017945 */ /* 0x000fe20003800000 */
[----:B------:R-:W-:Y:S02]  /*6b30*/  ISETP.LT.OR P1, PT, R6, 0x7a, !P1 ;  /* 0x0000007a0600780c */ /* 0x000fe40004f21670 */
[----:B------:R-:W-:-:S05]  /*6b40*/  F2FP.F16.E5M2.UNPACK_B R4, R4 ;  /* 0x00000004ff04723e */ /* 0x000fca00020004ff */
[----:B------:R-:W-:-:S05]  /*6b50*/  HADD2.F32 R4, -RZ, R4.H0_H0 ;  /* 0x20000004ff047230 */ /* 0x000fca0000004100 */
[----:B------:R-:W-:-:S04]  /*6b60*/  FMUL R4, R4, R15 ;  /* 0x0000000f04047220 */ /* 0x000fc80000400000 */
[----:B------:R-:W-:-:S05]  /*6b70*/  FFMA R4, R89, R14, R4 ;  /* 0x0000000e59047223 */ /* 0x000fca0000000004 */
[----:B0-----:R-:W-:Y:S02]  /*6b80*/  F2FP.SATFINITE.E5M2.F32.PACK_AB_MERGE_C R5, RZ, R4, RZ ;  /* 0x00000004ff05723e */ /* 0x001fe400048060ff */
[----:B------:R-:W-:-:S03]  /*6b90*/  PRMT R4, RZ, 0x7610, R4 ;  /* 0x00007610ff047816 */ /* 0x000fc60000000004 */
[----:B------:R0:W-:Y:S01]  /*6ba0*/  @!P3 STG.E.U8 desc[UR18][R18.64+0x78], R5 ;  /* 0x000078051200b986 */ /* 0x0001e2000c101112 */
[----:B------:R-:W-:Y:S05]  /*6bb0*/  @P1 BRA `(.L_x_169) ;  /* 0x0000000000041947 */ /* 0x000fea0003800000 */
[----:B------:R0:W5:Y:S02]  /*6bc0*/  LDG.E.U8 R4, desc[UR18][R24.64+0x79] ;  /* 0x0000791218047981 */ /* 0x000164000c1e1100 */
.L_x_169:
[----:B------:R-:W-:Y:S05]  /*6bd0*/  BSYNC B1 ;  /* 0x0000000000017941 */ /* 0x000fea0003800000 */
.L_x_168:
[----:B------:R-:W-:Y:S05]  /*6be0*/  @P1 BRA `(.L_x_170) ;  /* 0x0000001000281947 */ /* 0x000fea0003800000 */
[----:B-----5:R-:W-:-:S04]  /*6bf0*/  LOP3.LUT R4, R4, 0xff, RZ, 0xc0, !PT ;  /* 0x000000ff04047812 */ /* 0x020fc800078ec0ff */
[----:B------:R-:W-:-:S05]  /*6c00*/  F2FP.F16.E5M2.UNPACK_B R4, R4 ;  /* 0x00000004ff04723e */ /* 0x000fca00020004ff */
[----:B------:R-:W-:-:S05]  /*6c10*/  HADD2.F32 R4, -RZ, R4.H0_H0 ;  /* 0x20000004ff047230 */ /* 0x000fca0000004100 */
[----:B0-----:R-:W-:-:S04]  /*6c20*/  FMUL R5, R4, R15 ;  /* 0x0000000f04057220 */ /* 0x001fc80000400000 */
[----:B------:R-:W-:-:S05]  /*6c30*/  FFMA R5, R88, R14, R5 ;  /* 0x0000000e58057223 */ /* 0x000fca0000000005 */
[----:B------:R-:W-:-:S05]  /*6c40*/  F2FP.SATFINITE.E5M2.F32.PACK_AB_MERGE_C R5, RZ, R5, RZ ;  /* 0x00000005ff05723e */ /* 0x000fca00048060ff */
[----:B------:R0:W-:Y:S01]  /*6c50*/  STG.E.U8 desc[UR18][R18.64+0x79], R5 ;  /* 0x0000790512007986 */ /* 0x0001e2000c101112 */
[----:B------:R-:W-:Y:S05]  /*6c60*/  BRA `(.L_x_170) ;  /* 0x0000001000087947 */ /* 0x000fea0003800000 */
.L_x_41:
[----:B------:R-:W-:Y:S01]  /*6c70*/  ISETP.GE.AND P1, PT, R30, 0x1, PT ;  /* 0x000000011e00780c */ /* 0x000fe20003f26270 */
[-C--:B--2---:R-:W-:Y:S01]  /*6c80*/  FMUL R151, R151, R14.reuse ;  /* 0x0000000e97977220 */ /* 0x084fe20000400000 */
[-C--:B------:R-:W-:Y:S01]  /*6c90*/  FMUL R146, R146, R14.reuse ;  /* 0x0000000e92927220 */ /* 0x080fe20000400000 */
[----:B------:R-:W-:Y:S01]  /*6ca0*/  ISETP.GE.AND P0, PT, R30, 0x9, PT ;  /* 0x000000091e00780c */ /* 0x000fe20003f06270 */
[-C--:B------:R-:W-:Y:S01]  /*6cb0*/  FMUL R149, R149, R14.reuse ;  /* 0x0000000e95957220 */ /* 0x080fe20000400000 */
[----:B------:R-:W-:Y:S01]  /*6cc0*/  ISETP.LT.OR P4, PT, R6, 0x1, !P1 ;  /* 0x000000010600780c */ /* 0x000fe20004f81670 */
[-C--:B------:R-:W-:Y:S01]  /*6cd0*/  FMUL R144, R144, R14.reuse ;  /* 0x0000000e90907220 */ /* 0x080fe20000400000 */
[----:B------:R-:W-:Y:S01]  /*6ce0*/  ISETP.LT.OR P5, PT, R6, 0x2, !P1 ;  /* 0x000000020600780c */ /* 0x000fe20004fa1670 */
[-C--:B------:R-:W-:Y:S01]  /*6cf0*/  FMUL R147, R147, R14.reuse ;  /* 0x0000000e93937220 */ /* 0x080fe20000400000 */
[----:B------:R-:W-:Y:S01]  /*6d00*/  F2FP.SATFINITE.E5M2.F32.PACK_AB_MERGE_C R151, RZ, R151, RZ ;  /* 0x00000097ff97723e */ /* 0x000fe200048060ff */
[----:B------:R-:W-:Y:S01]  /*6d10*/  FMUL R142, R142, R14 ;  /* 0x0000000e8e8e7220 */ /* 0x000fe20000400000 */
[----:B------:R-:W-:Y:S01]  /*6d20*/  F2FP.SATFINITE.E5M2.F32.PACK_AB_MERGE_C R5, RZ, R146, RZ ;  /* 0x00000092ff05723e */ /* 0x000fe200048060ff */
[-C--:B------:R-:W-:Y:S01]  /*6d30*/  FMUL R145, R145, R14.reuse ;  /* 0x0000000e91917220 */ /* 0x080fe20000400000 */
[----:B------:R-:W-:Y:S01]  /*6d40*/  ISETP.LT.OR P3, PT, R6, 0x1, !P0 ;  /* 0x000000010600780c */ /* 0x000fe20004761670 */
[-C--:B------:R-:W-:Y:S01]  /*6d50*/  FMUL R140, R140, R14.reuse ;  /* 0x0000000e8c8c7220 */ /* 0x080fe20000400000 */
[C---:B------:R-:W-:Y:S01]  /*6d60*/  ISETP.LT.OR P6, PT, R6.reuse, 0xa, !P1 ;  /* 0x0000000a0600780c */ /* 0x040fe20004fc1670 */
[-C--:B------:R-:W-:Y:S01]  /*6d70*/  FMUL R143, R143, R14.reuse ;  /* 0x0000000e8f8f7220 */ /* 0x080fe20000400000 */
[----:B------:R-:W-:Y:S01]  /*6d80*/  F2FP.SATFINITE.E5M2.F32.PACK_AB_MERGE_C R149, RZ, R149, RZ ;  /* 0x00000095ff95723e */ /* 0x000fe200048060ff */
[----:B------:R-:W-:Y:S01]  /*6d90*/  @!P4 STG.E.U8 desc[UR18][R20.64], R151 ;  /* 0x000000971400c986 */ /* 0x000fe2000c101112 */
[----:B------:R-:W-:Y:S01]  /*6da0*/  ISETP.LT.OR P4, PT, R6, 0x2, !P0 ;  /* 0x000000020600780c */ /* 0x000fe20004781670 */
[----:B------:R-:W-:Y:S01]  /*6db0*/  FMUL R138, R138, R14 ;  /* 0x0000000e8a8a7220 */ /* 0x000fe20000400000 */
[----:B------:R-:W-:Y:S01]  /*6dc0*/  F2FP.SATFINITE.E5M2.F32.PACK_AB_MERGE_C R25, RZ, R144, RZ ;  /* 0x00000090ff19723e */ /* 0x000fe200048060ff */
[----:B------:R0:W-:Y:S01]  /*6dd0*/  @!P5 STG.E.U8 desc[UR18][R20.64+0x1], R5 ;  /* 0x000001051400d986 */ /* 0x0001e2000c101112 */
[C---:B------:R-:W-:Y:S01]  /*6de0*/  ISETP.LT.OR P5, PT, R6.reuse, 0x9, !P1 ;  /* 0x000000090600780c */ /* 0x040fe20004fa1670 */
[-C--:B------:R-:W-:Y:S01]  /*6df0*/  FMUL R141, R141, R14.reuse ;  /* 0x0000000e8d8d7220 */ /* 0x080fe20000400000 */
[----:B------:R-:W-:Y:S01]  /*6e00*/  F2FP.SATFINITE.E5M2.F32.PACK_AB_MERGE_C R147, RZ, R147, RZ ;  /* 0x00000093ff93723e */ /* 0x000fe200048060ff */
[----:B------:R-:W-:Y:S01]  /*6e10*/  @!P3 STG.E.U8 desc[UR18][R18.64], R149 ;  /* 0x000000951200b986 */ /* 0x000fe2000c101112 */
[----:B------:R-:W-:Y:S01]  /*6e20*/  ISETP.LT.OR P3, PT, R6, 0x9, !P0 ;  /* 0x000000090600780c */ /* 0x000fe20004761670 */
[-C--:B------:R-:W-:Y:S01]  /*6e30*/  FMUL R136, R136, R14.reuse ;  /* 0x0000000e88887220 */ /* 0x080fe20000400000 */
[----:B------:R-:W-:Y:S01]  /*6e40*/  F2FP.SATFINITE.E5M2.F32.PACK_AB_MERGE_C R145, RZ, R145, RZ ;  /* 0x00000091ff91723e */ /* 0x000fe200048060ff */
[-C--:B------:R-:W-:Y:S01]  /*6e50*/  FMUL R139, R139, R14.reuse ;  /* 0x0000000e8b8b7220 */ /* 0x080fe20000400000 */
[----:B------:R-:W-:Y:S01]  /*6e60*/  F2FP.SATFINITE.E5M2.F32.PACK_AB_MERGE_C R143, RZ, R143, RZ ;  /* 0x0000008fff8f723e */ /* 0x000fe200048060ff */
[----:B------:R1:W-:Y:S01]  /*6e70*/  @!P4 STG.E.U8 desc[UR18][R18.64+0x1], R25 ;  /* 0x000001191200c986 */ /* 0x0003e2000c101112 */
[----:B------:R-:W-:Y:S01]  /*6e80*/  ISETP.LT.OR P4, PT, R6, 0xa, !P0 ;  /* 0x0000000a0600780c */ /* 0x000fe20004781670 */
[----:B------:R-:W-:Y:S01]  /*6e90*/  FMUL R134, R134, R14 ;  /* 0x0000000e86867220 */ /* 0x000fe20000400000 */
[----:B0-----:R-:W-:Y:S01]  /*6ea0*/  F2FP.SATFINITE.E5M2.F32.PACK_AB_MERGE_C R5, RZ, R142, RZ ;  /* 0x0000008eff05723e */ /* 0x001fe200048060ff */
[----:B------:R-:W-:Y:S01]  /*6eb0*/  @!P5 STG.E.U8 desc[UR18][R20.64+0x8], R147 ;  /* 0x000008931400d986 */ /* 0x000fe2000c101112 */
[C---:B------:R-:W-:Y:S01]  /*6ec0*/  ISETP.LT.OR P5, PT, R6.reuse, 0x11, !P1 ;  /* 0x000000110600780c */ /* 0x040fe20004fa1670 */
[-C--:B------:R-:W-:Y:S01]  /*6ed0*/  FMUL R137, R137, R14.reuse ;  /* 0x0000000e89897220 */ /* 0x080fe20000400000 */
[----:B------:R-:W-:Y:S01]  /*6ee0*/  F2FP.SATFINITE.E5M2.F32.PACK_AB_MERGE_C R141, RZ, R141, RZ ;  /* 0x0000008dff8d723e */ /* 0x000fe200048060ff */
[----:B------:R0:W-:Y:S01]  /*6ef0*/  @!P6 STG.E.U8 desc[UR18][R20.64+0x9], R5 ;  /* 0x000009051400e986 */ /* 0x0001e2000c101112 */
[----:B------:R-:W-:Y:S01]  /*6f00*/  ISETP.LT.OR P6, PT, R6, 0x12, !P1 ;  /* 0x000000120600780c */ /* 0x000fe20004fc1670 */
[----:B------:R-:W-:Y:S01]  /*6f10*/  FMUL R132, R132, R14 ;  /* 0x0000000e84847220 */ /* 0x000fe20000400000 */
[----:B------:R-:W-:Y:S01]  /*6f20*/  F2FP.SATFINITE.E5M2.F32.PACK_AB_MERGE_C R139, RZ, R139, RZ ;  /* 0x0000008bff8b723e */ /* 0x000fe200048060ff */
[----:B------:R-:W-:Y:S01]  /*6f30*/  @!P3 STG.E.U8 desc[UR18][R18.64+0x8], R145 ;  /* 0x000008911200b986 */ /* 0x000fe2000c101112 */
[----:B-1----:R-:W-:Y:S01]  /*6f40*/  F2FP.SATFINITE.E5M2.F32.PACK_AB_MERGE_C R25, RZ, R140, RZ ;  /* 0x0000008cff19723e */ /* 0x002fe200048060ff */
[-C--:B------:R-:W-:Y:S01]  /*6f50*/  FMUL R135, R135, R14.reuse ;  /* 0x0000000e87877220 */ /* 0x080fe20000400000 */
[----:B------:R-:W-:Y:S01]  /*6f60*/  ISETP.LT.OR P3, PT, R6, 0x11, !P0 ;  /* 0x000000110600780c */ /* 0x000fe20004761670 */
[-C--:B------:R-:W-:Y:S01]  /*6f70*/  FMUL R130, R130, R14.reuse ;  /* 0x0000000e82827220 */ /* 0x080fe20000400000 */
[----:B------:R-:W-:Y:S01]  /*6f80*/  F2FP.SATFINITE.E5M2.F32.PACK_AB_MERGE_C R137, RZ, R137, RZ ;  /* 0x00000089ff89723e */ /* 0x000fe200048060ff */
[----:B------:R1:W-:Y:S01]  /*6f90*/  @!P4 STG.E.U8 desc[UR18][R18.64+0x9], R25 ;  /* 0x000009191200c986 */ /* 0x0003e2000c101112 */
[C---:B------:R-:W-:Y:S01]  /*6fa0*/  ISETP.LT.OR P4, PT, R6.reuse, 0x12, !P0 ;  /* 0x000000120600780c */ /* 0x040fe20004781670 */
[----:B------:R-:W-:Y:S01]  /*6fb0*/  FMUL R133, R133, R14 ;  /* 0x0000000e85857220 */ /* 0x000fe20000400000 */
[----:B0-----:R-:W-:Y:S01]  /*6fc0*/  F2FP.SATFINITE.E5M2.F32.PACK_AB_MERGE_C R5, RZ, R138, RZ ;  /* 0x0000008aff05723e */ /* 0x001fe200048060ff */
[----:B------:R-:W-:Y:S01]  /*6fd0*/  @!P5 STG.E.U8 desc[UR18][R20.64+0x10], R143 ;  /* 0x0000108f1400d986 */ /* 0x000fe2000c101112 */
[----:B------:R-:W-:Y:S01]  /*6fe0*/  ISETP.LT.OR P5, PT, R6, 0x19, !P1 ;  /* 0x000000190600780c */ /* 0x000fe20004fa1670 */
[-C--:B------:R-:W-:Y:S01]  /*6ff0*/  FMUL R128, R128, R14.reuse ;  /* 0x0000000e80807220 */ /* 0x080fe20000400000 */
[----:B------:R-:W-:Y:S01]  /*7000*/  F2FP.SATFINITE.E5M2.F32.PACK_AB_MERGE_C R135, RZ, R135, RZ ;  /* 0x00000087ff87723e */ /* 0x000fe200048060ff */
[----:B------:R0:W-:Y:S01]  /*7010*/  @!P6 STG.E.U8 desc[UR18][R20.64+0x11], R5 ;  /* 0x000011051400e986 */ /* 0x0001e2000c101112 */
[----:B------:R-:W-:Y:S01]  /*7020*/  ISETP.LT.OR P6, PT, R6, 0x1a, !P1 ;  /* 0x0000001a0600780c */ /* 0x000fe20004fc1670 */
[-C--:B------:R-:W-:Y:S01]  /*7030*/  FMUL R131, R131, R14.reuse ;  /* 0x0000000e83837220 */ /* 0x080fe20000400000 */
[----:B------:R-:W-:Y:S01]  /*7040*/  FMUL R126, R126, R14 ;  /* 0x0000000e7e7e7220 */ /* 0x000fe20000400000 */
[----:B-1----:R-:W-:Y:S01]  /*7050*/  F2FP.SATFINITE.E5M2.F32.PACK_AB_MERGE_C R25, RZ, R136, RZ ;  /* 0x00000088ff19723e */ /* 0x002fe200048060ff */
[----:B------:R-:W-:Y:S01]  /*7060*/  @!P3 STG.E.U8 desc[UR18][R18.64+0x10], R141 ;  /* 0x0000108d1200b986 */ /* 0x000fe2000c101112 */
[C---:B------:R-:W-:Y:S01]  /*7070*/  ISETP.LT.OR P3, PT, R6.reuse, 0x19, !P0 ;  /* 0x000000190600780c */ /* 0x040fe20004761670 */
        /* <DEDUP_REMOVED lines=37> */
[-C--:B------:R-:W-:Y:S01]  /*72d0*/  FMUL R114, R114, R14.reuse ;  /* 0x0000000e72727220 */ /* 0x080fe20000400000 */
        /* <DEDUP_REMOVED lines=81> */
[C---:B------:R-:W-:Y:S01]  /*77f0*/  ISETP.LT.OR P6, PT, R6.reuse, 0x52, !P1 ;  /* 0x000000520600780c */ /* 0x040fe20004fc1670 */
        /* <DEDUP_REMOVED lines=22> */
[----:B------:R-:W-:-:S02]  /*7960*/  ISETP.LT.OR P3, PT, R6, 0x59, !P0 ;  /* 0x000000590600780c */ /* 0x000fc40004761670 */
[----:B------:R-:W-:Y:S01]  /*7970*/  F2FP.SATFINITE.E5M2.F32.PACK_AB_MERGE_C R93, RZ, R93, RZ ;  /* 0x0000005dff5d723e */ /* 0x000fe200048060ff */
[----:B------:R1:W-:Y:S01]  /*7980*/  @!P4 STG.E.U8 desc[UR18][R18.64+0x51], R25 ;  /* 0x000051191200c986 */ /* 0x0003e2000c101112 */
[C---:B------:R-:W-:Y:S02]  /*7990*/  ISETP.LT.OR P4, PT, R6.reuse, 0x5a, !P0 ;  /* 0x0000005a0600780c */ /* 0x040fe40004781670 */
[----:B0-----:R-:W-:Y:S01]  /*79a0*/  F2FP.SATFINITE.E5M2.F32.PACK_AB_MERGE_C R5, RZ, R102, RZ ;  /* 0x00000066ff05723e */ /* 0x001fe200048060ff */
[----:B------:R-:W-:Y:S01]  /*79b0*/  @!P5 STG.E.U8 desc[UR18][R20.64+0x58], R107 ;  /* 0x0000586b1400d986 */ /* 0x000fe2000c101112 */
[C---:B------:R-:W-:Y:S02]  /*79c0*/  ISETP.LT.OR P5, PT, R6.reuse, 0x61, !P1 ;  /* 0x000000610600780c */ /* 0x040fe40004fa1670 */
[----:B------:R-:W-:Y:S01]  /*79d0*/  F2FP.SATFINITE.E5M2.F32.PACK_AB_MERGE_C R23, RZ, R23, RZ ;  /* 0x00000017ff17723e */ /* 0x000fe200048060ff */
[----:B------:R0:W-:Y:S01]  /*79e0*/  @!P6 STG.E.U8 desc[UR18][R20.64+0x59], R5 ;  /* 0x000059051400e986 */ /* 0x0001e2000c101112 */
[----:B------:R-:W-:-:S02]  /*79f0*/  ISETP.LT.OR P6, PT, R6, 0x62, !P1 ;  /* 0x000000620600780c */ /* 0x000fc40004fc1670 */
[----:B------:R-:W-:Y:S01]  /*7a00*/  F2FP.SATFINITE.E5M2.F32.PACK_AB_MERGE_C R89, RZ, R89, RZ ;  /* 0x00000059ff59723e */ /* 0x000fe200048060ff */
[----:B------:R-:W-:Y:S01]  /*7a10*/  @!P3 STG.E.U8 desc[UR18][R18.64+0x58], R105 ;  /* 0x000058691200b986 */ /* 0x000fe2000c101112 */
[----:B-1----:R-:W-:Y:S02]  /*7a20*/  F2FP.SATFINITE.E5M2.F32.PACK_AB_MERGE_C R25, RZ, R100, RZ ;  /* 0x00000064ff19723e */ /* 0x002fe400048060ff */
[C---:B------:R-:W-:Y:S02]  /*7a30*/  ISETP.LT.OR P3, PT, R6.reuse, 0x61, !P0 ;  /* 0x000000610600780c */ /* 0x040fe40004761670 */
[----:B------:R-:W-:Y:S01]  /*7a40*/  F2FP.SATFINITE.E5M2.F32.PACK_AB_MERGE_C R27, RZ, R88, RZ ;  /* 0x00000058ff1b723e */ /* 0x000fe200048060ff */
[----:B------:R1:W-:Y:S01]  /*7a50*/  @!P4 STG.E.U8 desc[UR18][R18.64+0x59], R25 ;  /* 0x000059191200c986 */ /* 0x0003e2000c101112 */
[C---:B------:R-:W-:Y:S02]  /*7a60*/  ISETP.LT.OR P4, PT, R6.reuse, 0x62, !P0 ;  /* 0x000000620600780c */ /* 0x040fe40004781670 */
[----:B0-----:R-:W-:Y:S01]  /*7a70*/  F2FP.SATFINITE.E5M2.F32.PACK_AB_MERGE_C R5, RZ, R98, RZ ;  /* 0x00000062ff05723e */ /* 0x001fe200048060ff */
[----:B------:R-:W-:Y:S01]  /*7a80*/  @!P5 STG.E.U8 desc[UR18][R20.64+0x60], R101 ;  /* 0x000060651400d986 */ /* 0x000fe2000c101112 */
[----:B------:R-:W-:-:S03]  /*7a90*/  ISETP.LT.OR P5, PT, R6, 0x69, !P1 ;  /* 0x000000690600780c */ /* 0x000fc60004fa1670 */
[----:B------:R0:W-:Y:S01]  /*7aa0*/  @!P6 STG.E.U8 desc[UR18][R20.64+0x61], R5 ;  /* 0x000061051400e986 */ /* 0x0001e2000c101112 */
[C---:B------:R-:W-:Y:S02]  /*7ab0*/  ISETP.LT.OR P6, PT, R6.reuse, 0x6a, !P1 ;  /* 0x0000006a0600780c */ /* 0x040fe40004fc1670 */
[----:B-1----:R-:W-:Y:S01]  /*7ac0*/  F2FP.SATFINITE.E5M2.F32.PACK_AB_MERGE_C R25, RZ, R96, RZ ;  /* 0x00000060ff19723e */ /* 0x002fe200048060ff */
[----:B------:R-:W-:Y:S01]  /*7ad0*/  @!P3 STG.E.U8 desc[UR18][R18.64+0x60], R103 ;  /* 0x000060671200b986 */ /* 0x000fe2000c101112 */
[----:B------:R-:W-:-:S03]  /*7ae0*/  ISETP.LT.OR P3, PT, R6, 0x69, !P0 ;  /* 0x000000690600780c */ /* 0x000fc60004761670 */
        /* <DEDUP_REMOVED lines=12> */
[C---:B------:R-:W-:Y:S01]  /*7bb0*/  ISETP.LT.OR P1, PT, R6.reuse, 0x7a, !P1 ;  /* 0x0000007a0600780c */ /* 0x040fe20004f21670 */
[----:B------:R2:W-:Y:S01]  /*7bc0*/  @!P5 STG.E.U8 desc[UR18][R20.64+0x70], R95 ;  /* 0x0000705f1400d986 */ /* 0x0005e2000c101112 */
[C---:B------:R-:W-:Y:S02]  /*7bd0*/  ISETP.LT.OR P5, PT, R6.reuse, 0x72, !P0 ;  /* 0x000000720600780c */ /* 0x040fe400047a1670 */
[----:B0-----:R-:W-:Y:S01]  /*7be0*/  F2FP.SATFINITE.E5M2.F32.PACK_AB_MERGE_C R5, RZ, R90, RZ ;  /* 0x0000005aff05723e */ /* 0x001fe200048060ff */
[----:B------:R2:W-:Y:S01]  /*7bf0*/  @!P6 STG.E.U8 desc[UR18][R20.64+0x71], R91 ;  /* 0x0000715b1400e986 */ /* 0x0005e2000c101112 */
[C---:B------:R-:W-:Y:S02]  /*7c00*/  ISETP.LT.OR P6, PT, R6.reuse, 0x79, !P0 ;  /* 0x000000790600780c */ /* 0x040fe400047c1670 */
[----:B------:R-:W-:Y:S01]  /*7c10*/  ISETP.LT.OR P0, PT, R6, 0x7a, !P0 ;  /* 0x0000007a0600780c */ /* 0x000fe20004701670 */
[----:B------:R2:W-:Y:S01]  /*7c20*/  @!P3 STG.E.U8 desc[UR18][R18.64+0x70], R93 ;  /* 0x0000705d1200b986 */ /* 0x0005e2000c101112 */
[----:B-1----:R-:W-:-:S05]  /*7c30*/  F2FP.SATFINITE.E5M2.F32.PACK_AB_MERGE_C R25, RZ, R22, RZ ;  /* 0x00000016ff19723e */ /* 0x002fca00048060ff */
[----:B------:R2:W-:Y:S04]  /*7c40*/  @!P5 STG.E.U8 desc[UR18][R18.64+0x71], R5 ;  /* 0x000071051200d986 */ /* 0x0005e8000c101112 */
[----:B------:R2:W-:Y:S04]  /*7c50*/  @!P4 STG.E.U8 desc[UR18][R20.64+0x78], R23 ;  /* 0x000078171400c986 */ /* 0x0005e8000c101112 */
[----:B------:R2:W-:Y:S04]  /*7c60*/  @!P1 STG.E.U8 desc[UR18][R20.64+0x79], R25 ;  /* 0x0000791914009986 */ /* 0x0005e8000c101112 */
[----:B------:R2:W-:Y:S04]  /*7c70*/  @!P6 STG.E.U8 desc[UR18][R18.64+0x78], R89 ;  /* 0x000078591200e986 */ /* 0x0005e8000c101112 */
[----:B------:R2:W-:Y:S02]  /*7c80*/  @!P0 STG.E.U8 desc[UR18][R18.64+0x79], R27 ;  /* 0x0000791b12008986 */ /* 0x0005e4000c101112 */
.L_x_170:
[----:B------:R-:W-:Y:S05]  /*7c90*/  BSYNC B0 ;  /* 0x0000000000007941 */ /* 0x000fea0003800000 */
.L_x_40:
[C---:B------:R-:W-:Y:S01]  /*7ca0*/  LEA R2, P0, R8.reuse, R2, 0x1 ;  /* 0x0000000208027211 */ /* 0x040fe200078008ff */
[----:B------:R-:W-:Y:S01]  /*7cb0*/  ULDC.64 UR6, c[0x0][0x650] ;  /* 0x0001940000067ab9 */ /* 0x000fe20000000a00 */
[----:B-----5:R-:W-:Y:S01]  /*7cc0*/  IMAD.U32 R4, RZ, RZ, UR16 ;  /* 0x00000010ff047e24 */ /* 0x020fe2000f8e00ff */
[----:B0-2---:R-:W-:Y:S01]  /*7cd0*/  PRMT R18, RZ, 0x7610, R18 ;  /* 0x00007610ff127816 */ /* 0x005fe20000000012 */
[----:B------:R-:W-:Y:S01]  /*7ce0*/  IMAD.MOV.U32 R6, RZ, RZ, -0x1 ;  /* 0xffffffffff067424 */ /* 0x000fe200078e00ff */
[----:B------:R-:W-:Y:S01]  /*7cf0*/  LEA.HI.X R3, R8, R3, R0, 0x1, P0 ;  /* 0x0000000308037211 */ /* 0x000fe200000f0c00 */
[----:B------:R0:W-:Y:S01]  /*7d00*/  SYNCS.ARRIVE.TRANS64.A1T0 RZ, [R4+UR21], RZ ;  /* 0x000000ff04ff79a7 */ /* 0x0001e20008100015 */
[----:B------:R-:W-:Y:S01]  /*7d10*/  ISETP.GE.U32.AND P0, PT, R2, UR6, PT ;  /* 0x0000000602007c0c */ /* 0x000fe2000bf06070 */
[----:B------:R-:W-:-:S03]  /*7d20*/  IMAD.MOV.U32 R5, RZ, RZ, -0x1 ;  /* 0xffffffffff057424 */ /* 0x000fc600078e00ff */
[----:B------:R-:W-:Y:S01]  /*7d30*/  ISETP.GE.U32.AND.EX P0, PT, R3, UR7, PT, P0 ;  /* 0x0000000703007c0c */ /* 0x000fe2000bf06100 */
[----:B0-----:R-:W-:-:S12]  /*7d40*/  IMAD.MOV.U32 R4, RZ, RZ, -0x1 ;  /* 0xffffffffff047424 */ /* 0x001fd800078e00ff */
[----:B------:R-:W-:Y:S05]  /*7d50*/  @P0 BRA `(.L_x_171) ;  /* 0x0000000400600947 */ /* 0x000fea0003800000 */
[----:B------:R-:W0:Y:S01]  /*7d60*/  S2R R28, SR_CTAID.X ;  /* 0x00000000001c7919 */ /* 0x000e220000002500 */
[----:B------:R-:W2:Y:S01]  /*7d70*/  LDC.64 R22, c[0x0][0x628] ;  /* 0x00018a00ff167b82 */ /* 0x000ea20000000a00 */
[----:B------:R-:W-:Y:S01]  /*7d80*/  ULDC UR6, c[0x0][0x150] ;  /* 0x0000540000067ab9 */ /* 0x000fe20000000800 */
[----:B-1--4-:R-:W-:Y:S01]  /*7d90*/  IMAD.MOV.U32 R20, RZ, RZ, R2 ;  /* 0x000000ffff147224 */ /* 0x012fe200078e0002 */
[----:B------:R-:W1:Y:S01]  /*7da0*/  S2R R30, SR_CTAID.Y ;  /* 0x00000000001e7919 */ /* 0x000e620000002600 */
[----:B------:R-:W-:-:S04]  /*7db0*/  IMAD.MOV.U32 R21, RZ, RZ, R3 ;  /* 0x000000ffff157224 */ /* 0x000fc800078e0003 */
[----:B------:R-:W4:Y:S08]  /*7dc0*/  LDC R31, c[0x0][0x144] ;  /* 0x00005100ff1f7b82 */ /* 0x000f300000000800 */
[----:B------:R-:W1:Y:S08]  /*7dd0*/  LDC R6, c[0x0][0x630] ;  /* 0x00018c00ff067b82 */ /* 0x000e700000000800 */
[----:B------:R-:W1:Y:S01]  /*7de0*/  LDC.64 R26, c[0x0][0x620] ;  /* 0x00018800ff1a7b82 */ /* 0x000e620000000a00 */
[----:B--2---:R-:W-:-:S04]  /*7df0*/  ISETP.NE.U32.AND P0, PT, R22, RZ, PT ;  /* 0x000000ff1600720c */ /* 0x004fc80003f05070 */
[----:B------:R-:W-:Y:S02]  /*7e00*/  ISETP.NE.AND.EX P0, PT, R23, RZ, PT, P0 ;  /* 0x000000ff1700720c */ /* 0x000fe40003f05300 */
[----:B0-----:R-:W-:-:S05]  /*7e10*/  I2FP.F32.U32 R4, R28 ;  /* 0x0000001c00047245 */ /* 0x001fca0000201000 */
[----:B------:R-:W-:-:S04]  /*7e20*/  FMUL R4, R4, UR6 ;  /* 0x0000000604047c20 */ /* 0x000fc80008400000 */
[----:B------:R0:W2:Y:S02]  /*7e30*/  F2I.U32.TRUNC.NTZ R29, R4 ;  /* 0x00000004001d7305 */ /* 0x0000a4000020f000 */
[----:B----4-:R-:W-:Y:S05]  /*7e40*/  @!P0 BRA `(.L_x_172) ;  /* 0x0000000000288947 */ /* 0x010fea0003800000 */
[----:B------:R-:W4:Y:S02]  /*7e50*/  LDC R5, c[0x0][0x634] ;  /* 0x00018d00ff057b82 */ /* 0x000f240000000800 */
[----:B----4-:R-:W-:-:S05]  /*7e60*/  IADD3 R21, P0, R2, R5, RZ ;  /* 0x0000000502157210 */ /* 0x010fca0007f1e0ff */
[----:B---3--:R-:W-:-:S04]  /*7e70*/  IMAD.X R25, RZ, RZ, R3, P0 ;  /* 0x000000ffff197224 */ /* 0x008fc800000e0603 */
[----:B0-----:R-:W-:-:S04]  /*7e80*/  IMAD.WIDE.U32 R4, R25, R22, RZ ;  /* 0x0000001619047225 */ /* 0x001fc800078e00ff */
[----:B------:R-:W-:-:S04]  /*7e90*/  IMAD.WIDE.U32 R18, P0, R21, R23, R4 ;  /* 0x0000001715127225 */ /* 0x000fc80007800004 */
[----:B------:R-:W-:-:S04]  /*7ea0*/  IMAD.WIDE.U32 R4, R21, R22, RZ ;  /* 0x0000001615047225 */ /* 0x000fc800078e00ff */
[----:B------:R-:W-:Y:S01]  /*7eb0*/  IMAD.X R21, RZ, RZ, RZ, P0 ;  /* 0x000000ffff157224 */ /* 0x000fe200000e06ff */
[----:B------:R-:W-:Y:S01]  /*7ec0*/  IADD3 RZ, P0, R5, R18, RZ ;  /* 0x0000001205ff7210 */ /* 0x000fe20007f1e0ff */
[----:B------:R-:W-:-:S04]  /*7ed0*/  IMAD.MOV.U32 R20, RZ, RZ, R19 ;  /* 0x000000ffff147224 */ /* 0x000fc800078e0013 */
[----:B------:R-:W-:-:S08]  /*7ee0*/  IMAD.WIDE.U32.X R20, R25, R23, R20, P0 ;  /* 0x0000001719147225 */ /* 0x000fd000000e0414 */
.L_x_172:
[-CC-:B-1-3--:R-:W-:Y:S01]  /*7ef0*/  SHF.R.U64 R24, R20, R6.reuse, R21.reuse ;  /* 0x0000000614187219 */ /* 0x18afe20000001215 */
[----:B------:R-:W1:Y:S01]  /*7f00*/  LDC.64 R34, c[0x0][0x640] ;  /* 0x00019000ff227b82 */ /* 0x000e620000000a00 */
[----:B0-----:R-:W-:Y:S01]  /*7f10*/  SHF.R.U32.HI R4, RZ, R6, R21 ;  /* 0x00000006ff047219 */ /* 0x001fe20000011615 */
[----:B--2---:R-:W-:Y:S01]  /*7f20*/  IMAD.MOV R29, RZ, RZ, -R29 ;  /* 0x000000ffff1d7224 */ /* 0x004fe200078e0a1d */
[----:B------:R-:W-:Y:S01]  /*7f30*/  IADD3 R19, P0, RZ, -R24, RZ ;  /* 0x80000018ff137210 */ /* 0x000fe20007f1e0ff */
[----:B------:R-:W-:Y:S01]  /*7f40*/  ULDC UR6, c[0x0][0x154] ;  /* 0x0000550000067ab9 */ /* 0x000fe20000000800 */
[----:B------:R-:W-:Y:S02]  /*7f50*/  IMAD.MOV.U32 R21, RZ, RZ, 0x1 ;  /* 0x00000001ff157424 */ /* 0x000fe400078e00ff */
[----:B------:R-:W-:Y:S01]  /*7f60*/  IMAD R29, R31, R29, R28 ;  /* 0x0000001d1f1d7224 */ /* 0x000fe200078e021c */
[----:B------:R-:W0:Y:S01]  /*7f70*/  LDC R18, c[0x0][0x618] ;  /* 0x00018600ff127b82 */ /* 0x000e220000000800 */
[----:B------:R-:W-:-:S04]  /*7f80*/  IMAD.X R5, RZ, RZ, ~R4, P0 ;  /* 0x000000ffff057224 */ /* 0x000fc800000e0e04 */
[-C--:B------:R-:W-:Y:S02]  /*7f90*/  IMAD R6, R5, R26.reuse, RZ ;  /* 0x0000001a05067224 */ /* 0x080fe400078e02ff */
[C---:B------:R-:W-:Y:S01]  /*7fa0*/  IMAD.WIDE.U32 R4, R19.reuse, R26, R2 ;  /* 0x0000001a13047225 */ /* 0x040fe200078e0002 */
[----:B------:R-:W2:Y:S03]  /*7fb0*/  LDC R20, c[0x0][0x608] ;  /* 0x00018200ff147b82 */ /* 0x000ea60000000800 */
[----:B------:R-:W-:Y:S01]  /*7fc0*/  IMAD R19, R19, R27, R6 ;  /* 0x0000001b13137224 */ /* 0x000fe200078e0206 */
[----:B------:R-:W-:-:S03]  /*7fd0*/  I2FP.F32.U32 R6, R30 ;  /* 0x0000001e00067245 */ /* 0x000fc60000201000 */
[----:B------:R-:W-:Y:S01]  /*7fe0*/  IMAD.IADD R5, R5, 0x1, R19 ;  /* 0x0000000105057824 */ /* 0x000fe200078e0213 */
[----:B------:R-:W3:Y:S01]  /*7ff0*/  LDC R32, c[0x0][0x658] ;  /* 0x00019600ff207b82 */ /* 0x000ee20000000800 */
[----:B-1----:R-:W-:Y:S01]  /*8000*/  ISETP.NE.U32.AND P0, PT, R34, RZ, PT ;  /* 0x000000ff2200720c */ /* 0x002fe20003f05070 */
[----:B------:R-:W-:-:S03]  /*8010*/  IMAD.MOV.U32 R19, RZ, RZ, -0x1 ;  /* 0xffffffffff137424 */ /* 0x000fc600078e00ff */
[----:B------:R-:W-:-:S03]  /*8020*/  ISETP.NE.AND.EX P0, PT, R35, RZ, PT, P0 ;  /* 0x000000ff2300720c */ /* 0x000fc60003f05300 */
[----:B------:R-:W1:Y:S01]  /*8030*/  LDC R27, c[0x0][0x148] ;  /* 0x00005200ff1b7b82 */ /* 0x000e620000000800 */
[-CC-:B0-----:R-:W-:Y:S02]  /*8040*/  SHF.R.U64 R22, R4, R18.reuse, R5.reuse ;  /* 0x0000001204167219 */ /* 0x181fe40000001205 */
[----:B------:R-:W-:Y:S01]  /*8050*/  SHF.R.U32.HI R5, RZ, R18, R5 ;  /* 0x00000012ff057219 */ /* 0x000fe20000011605 */
[----:B------:R-:W-:-:S04]  /*8060*/  FMUL R18, R6, UR6 ;  /* 0x0000000606127c20 */ /* 0x000fc80008400000 */
[----:B------:R-:W0:Y:S01]  /*8070*/  LDC R28, c[0x0][0x600] ;  /* 0x00018000ff1c7b82 */ /* 0x000e220000000800 */
[----:B------:R4:W0:Y:S01]  /*8080*/  F2I.U32.TRUNC.NTZ R25, R18 ;  /* 0x0000001200197305 */ /* 0x000822000020f000 */
[-CC-:B--2---:R-:W-:Y:S02]  /*8090*/  SHF.R.U64 R6, R22, R20.reuse, R5.reuse ;  /* 0x0000001416067219 */ /* 0x184fe40000001205 */
[----:B------:R-:W-:-:S04]  /*80a0*/  SHF.R.U32.HI R5, RZ, R20, R5 ;  /* 0x00000014ff057219 */ /* 0x000fc80000011605 */
[----:B------:R-:W2:Y:S01]  /*80b0*/  LDC R33, c[0x0][0x648] ;  /* 0x00019200ff217b82 */ /* 0x000ea20000000800 */
[-CC-:B---3--:R-:W-:Y:S02]  /*80c0*/  SHF.R.U64 R26, R6, R32.reuse, R5.reuse ;  /* 0x00000020061a7219 */ /* 0x188fe40000001205 */
[-C--:B------:R-:W-:Y:S02]  /*80d0*/  SHF.L.U32 R19, R19, R32.reuse, RZ ;  /* 0x0000002013137219 */ /* 0x080fe400000006ff */
[-C--:B------:R-:W-:Y:S01]  /*80e0*/  SHF.R.U32.HI R5, RZ, R32.reuse, R5 ;  /* 0x00000020ff057219 */ /* 0x080fe20000011605 */
[----:B------:R-:W-:Y:S01]  /*80f0*/  IMAD.MOV.U32 R4, RZ, RZ, R26 ;  /* 0x000000ffff047224 */ /* 0x000fe200078e001a */
[----:B------:R-:W-:Y:S01]  /*8100*/  SHF.L.U32 R32, R21, R32, RZ ;  /* 0x0000002015207219 */ /* 0x000fe200000006ff */
[----:B------:R-:W3:Y:S01]  /*8110*/  LDC R36, c[0x0][0x638] ;  /* 0x00018e00ff247b82 */ /* 0x000ee20000000800 */
[----:B------:R-:W-:-:S07]  /*8120*/  LOP3.LUT R31, RZ, R19, RZ, 0x33, !PT ;  /* 0x00000013ff1f7212 */ /* 0x000fce00078e33ff */
[----:B------:R-:W0:Y:S01]  /*8130*/  LDC R37, c[0x0][0x610] ;  /* 0x00018400ff257b82 */ /* 0x000e220000000800 */
[----:B----4-:R-:W-:Y:S05]  /*8140*/  @!P0 BRA `(.L_x_173) ;  /* 0x0000000000288947 */ /* 0x010fea0003800000 */
[----:B------:R-:W4:Y:S02]  /*8150*/  LDC R21, c[0x0][0x64c] ;  /* 0x00019300ff157b82 */ /* 0x000f240000000800 */
[----:B----4-:R-:W-:-:S05]  /*8160*/  IADD3 R21, P0, R26, R21, RZ ;  /* 0x000000151a157210 */ /* 0x010fca0007f1e0ff */
        /* <DEDUP_REMOVED lines=8> */
.L_x_173:
[----:B--2---:R-:W-:Y:S01]  /*81f0*/  SHF.R.U64 R4, R4, R33, R5 ;  /* 0x0000002104047219 */ /* 0x004fe20000001205 */
[----:B0-----:R-:W-:Y:S01]  /*8200*/  VIADD R21, R28, 0xffffffff ;  /* 0xffffffff1c157836 */ /* 0x001fe20000000000 */
[----:B------:R-:W-:Y:S01]  /*8210*/  LOP3.LUT R19, R6, R31, RZ, 0xc0, !PT ;  /* 0x0000001f06137212 */ /* 0x000fe200078ec0ff */
[----:B------:R-:W-:Y:S02]  /*8220*/  IMAD.MOV R25, RZ, RZ, -R25 ;  /* 0x000000ffff197224 */ /* 0x000fe400078e0a19 */
[----:B------:R-:W-:Y:S02]  /*8230*/  IMAD.MOV R5, RZ, RZ, -R4 ;  /* 0x000000ffff057224 */ /* 0x000fe400078e0a04 */
[----:B------:R-:W-:Y:S01]  /*8240*/  IMAD R6, R32, R4, R19 ;  /* 0x0000000420067224 */ /* 0x000fe200078e0213 */
[----:B------:R-:W-:Y:S01]  /*8250*/  LOP3.LUT R19, R22, R21, RZ, 0xc0, !PT ;  /* 0x0000001516137212 */ /* 0x000fe200078ec0ff */
[----:B-1----:R-:W-:Y:S02]  /*8260*/  @P2 IMAD R29, R27, R25, R30 ;  /* 0x000000191b1d2224 */ /* 0x002fe400078e021e */
[----:B---3--:R-:W-:-:S02]  /*8270*/  IMAD R4, R5, R36, R26 ;  /* 0x0000002405047224 */ /* 0x008fc400078e021a */
[----:B------:R-:W-:Y:S02]  /*8280*/  IMAD R6, R6, R37, R29 ;  /* 0x0000002506067224 */ /* 0x000fe400078e021d */
[----:B------:R-:W-:Y:S02]  /*8290*/  IMAD R19, R4, R28, R19 ;  /* 0x0000001c04137224 */ /* 0x000fe400078e0213 */
[----:B------:R-:W-:Y:S02]  /*82a0*/  IMAD.MOV.U32 R18, RZ, RZ, 0x1 ;  /* 0x00000001ff127424 */ /* 0x000fe400078e00ff */
[----:B------:R-:W-:Y:S01]  /*82b0*/  IMAD.MOV.U32 R4, RZ, RZ, R24 ;  /* 0x000000ffff047224 */ /* 0x000fe200078e0018 */
[----:B------:R-:W-:Y:S02]  /*82c0*/  SEL R5, R19, R6, !P2 ;  /* 0x0000000613057207 */ /* 0x000fe40005000000 */
[----:B------:R-:W-:-:S07]  /*82d0*/  SEL R6, R6, R19, !P2 ;  /* 0x0000001306067207 */ /* 0x000fce0005000000 */
.L_x_171:
[----:B------:R-:W-:Y:S02]  /*82e0*/  LOP3.LUT P0, RZ, R18, 0xff, RZ, 0xc0, !PT ;  /* 0x000000ff12ff7812 */ /* 0x000fe4000780c0ff */
[----:B------:R-:W-:-:S11]  /*82f0*/  LOP3.LUT R150, R150, 0x1, RZ, 0x3c, !PT ;  /* 0x0000000196967812 */ /* 0x000fd600078e3cff */
[----:B------:R-:W-:Y:S05]  /*8300*/  @P0 BRA `(.L_x_174) ;  /* 0xffffff9400400947 */ /* 0x000fea000383ffff */
[----:B------:R-:W-:Y:S05]  /*8310*/  EXIT ;  /* 0x000000000000794d */ /* 0x000fea0003800000 */
.L_x_18:
[----:B------:R-:W-:-:S08]  /*8320*/  ISETP.NE.AND P0, PT, R18, RZ, PT ;  /* 0x000000ff1200720c */ /* 0x000fd00003f05270 */
[----:B--23-5:R-:W0:-:S00]  /*8330*/  USETMAXREG.DEALLOC.CTAPOOL 0x28 ;  /* 0x00000028000079c8 */ /* 0x02ce0000080e0500 */
[----:B------:R-:W-:Y:S05]  /*8340*/  @P0 EXIT ;  /* 0x000000000000094d */ /* 0x000fea0003800000 */
[----:B0-----:R-:W-:Y:S01]  /*8350*/  LOP3.LUT P0, RZ, R20, 0xff, RZ, 0xc0, !PT ;  /* 0x000000ff14ff7812 */ /* 0x001fe2000780c0ff */
[----:B------:R-:W-:Y:S02]  /*8360*/  IMAD.MOV.U32 R12, RZ, RZ, 0x1 ;  /* 0x00000001ff0c7424 */ /* 0x000fe400078e00ff */
[----:B------:R-:W-:-:S10]  /*8370*/  IMAD.MOV.U32 R15, RZ, RZ, RZ ;  /* 0x000000ffff0f7224 */ /* 0x000fd400078e00ff */
[----:B------:R-:W-:Y:S05]  /*8380*/  @!P0 BRA `(.L_x_175) ;  /* 0x0000000c00608947 */ /* 0x000fea0003800000 */
[----:B------:R-:W0:Y:S01]  /*8390*/  S2UR UR9, SR_CgaCtaId ;  /* 0x00000000000979c3 */ /* 0x000e220000008800 */
[----:B------:R-:W-:Y:S01]  /*83a0*/  ULDC UR5, c[0x0][0x658] ;  /* 0x0001960000057ab9 */ /* 0x000fe20000000800 */
[----:B------:R-:W-:Y:S01]  /*83b0*/  UMOV UR10, 0xffffffff ;  /* 0xffffffff000a7882 */ /* 0x000fe20000000000 */
[----:B------:R-:W-:Y:S01]  /*83c0*/  UMOV UR11, 0x1 ;  /* 0x00000001000b7882 */ /* 0x000fe20000000000 */
[----:B------:R-:W-:Y:S01]  /*83d0*/  USHF.L.U32 UR10, UR10, UR5, URZ ;  /* 0x000000050a0a7299 */ /* 0x000fe2000800063f */
[----:B------:R-:W-:Y:S01]  /*83e0*/  LOP3.LUT P0, RZ, R11, 0x1f, RZ, 0xc0, !PT ;  /* 0x0000001f0bff7812 */ /* 0x000fe2000780c0ff */
[----:B------:R-:W-:Y:S01]  /*83f0*/  BSSY B0, `(.L_x_175) ;  /* 0x00000d1000007945 */ /* 0x000fe20003800000 */
[C---:B------:R-:W-:Y:S01]  /*8400*/  ISETP.NE.AND P3, PT, R10.reuse, RZ, PT ;  /* 0x000000ff0a00720c */ /* 0x040fe20003f65270 */
[----:B------:R-:W-:Y:S01]  /*8410*/  ULOP3.LUT UR14, URZ, UR10, URZ, 0x33, !UPT ;  /* 0x0000000a3f0e7292 */ /* 0x000fe2000f8e333f */
[----:B------:R-:W-:Y:S01]  /*8420*/  ISETP.NE.OR P0, PT, R10, RZ, !P0 ;  /* 0x000000ff0a00720c */ /* 0x000fe20004705670 */
[----:B------:R-:W-:Y:S01]  /*8430*/  IMAD.MOV.U32 R14, RZ, RZ, 0x1 ;  /* 0x00000001ff0e7424 */ /* 0x000fe200078e00ff */
[----:B------:R-:W-:Y:S01]  /*8440*/  LOP3.LUT R13, R7, 0x2, RZ, 0xfc, !PT ;  /* 0x00000002070d7812 */ /* 0x000fe200078efcff */
[----:B------:R-:W-:Y:S01]  /*8450*/  IMAD.MOV.U32 R12, RZ, RZ, 0x1 ;  /* 0x00000001ff0c7424 */ /* 0x000fe200078e00ff */
[----:B------:R-:W-:Y:S01]  /*8460*/  ULDC UR4, c[0x0][0x600] ;  /* 0x0001800000047ab9 */ /* 0x000fe20000000800 */
[----:B------:R-:W-:Y:S01]  /*8470*/  IMAD.MOV.U32 R15, RZ, RZ, RZ ;  /* 0x000000ffff0f7224 */ /* 0x000fe200078e00ff */
[----:B------:R-:W-:Y:S01]  /*8480*/  UMOV UR15, 0x5 ;  /* 0x00000005000f7882 */ /* 0x000fe20000000000 */
[----:B------:R-:W-:-:S02]  /*8490*/  UIADD3 UR25, UR13, 0x1, URZ ;  /* 0x000000010d197890 */ /* 0x000fc4000fffe03f */
[----:B------:R-:W-:Y:S02]  /*84a0*/  UIADD3 UR4, UR4, -0x1, URZ ;  /* 0xffffffff04047890 */ /* 0x000fe4000fffe03f */
[----:B------:R-:W-:Y:S01]  /*84b0*/  USHF.L.U32 UR5, UR11, UR5, URZ ;  /* 0x000000050b057299 */ /* 0x000fe2000800063f */
[----:B------:R-:W-:Y:S01]  /*84c0*/  ULDC.64 UR26, c[0x0][0x198] ;  /* 0x00006600001a7ab9 */ /* 0x000fe20000000a00 */
[----:B0-----:R-:W-:Y:S02]  /*84d0*/  ULOP3.LUT UR8, UR9, 0x1, URZ, 0xc0, !UPT ;  /* 0x0000000109087892 */ /* 0x001fe4000f8ec03f */
[----:B------:R-:W-:Y:S02]  /*84e0*/  USHF.R.U32.HI UR28, URZ, 0x1, UR9 ;  /* 0x000000013f1c7899 */ /* 0x000fe40008011609 */
[----:B------:R-:W-:Y:S02]  /*84f0*/  USHF.L.U32 UR6, UR9, 0x6, URZ ;  /* 0x0000000609067899 */ /* 0x000fe4000800063f */
[----:B------:R-:W-:-:S02]  /*8500*/  USHF.L.U32 UR7, UR9, 0xc, URZ ;  /* 0x0000000c09077899 */ /* 0x000fc4000800063f */
[----:B------:R-:W-:Y:S02]  /*8510*/  ULOP3.LUT UR9, UR9, 0xfffffffe, URZ, 0xc0, !UPT ;  /* 0xfffffffe09097892 */ /* 0x000fe4000f8ec03f */
[----:B------:R-:W-:Y:S02]  /*8520*/  UISETP.GT.U32.AND UP0, UPT, UR8, 0xffff, UPT ;  /* 0x0000ffff0800788c */ /* 0x000fe4000bf04070 */
[----:B------:R-:W-:Y:S02]  /*8530*/  USHF.L.U32 UR10, UR11, UR9, URZ ;  /* 0x000000090b0a7299 */ /* 0x000fe4000800063f */
[----:B------:R-:W-:Y:S02]  /*8540*/  ULOP3.LUT UR9, UR9, 0x1, URZ, 0xfc, !UPT ;  /* 0x0000000109097892 */ /* 0x000fe4000f8efc3f */
[----:B------:R-:W-:Y:S02]  /*8550*/  USEL UR8, UR8, 0xffff, !UP0 ;  /* 0x0000ffff08087887 */ /* 0x000fe4000c000000 */
[----:B------:R-:W-:-:S02]  /*8560*/  USHF.L.U32 UR9, UR11, UR9, URZ ;  /* 0x000000090b097299 */ /* 0x000fc4000800063f */
[----:B------:R-:W-:Y:S02]  /*8570*/  ULOP3.LUT UR8, UR8, 0xffff, URZ, 0xc0, !UPT ;  /* 0x0000ffff08087892 */ /* 0x000fe4000f8ec03f */
[----:B------:R-:W-:Y:S02]  /*8580*/  ULOP3.LUT UR6, UR6, 0x40, URZ, 0xc0, !UPT ;  /* 0x0000004006067892 */ /* 0x000fe4000f8ec03f */
[----:B------:R-:W-:Y:S02]  /*8590*/  ULOP3.LUT UR7, UR7, 0x1000, URZ, 0xc0, !UPT ;  /* 0x0000100007077892 */ /* 0x000fe4000f8ec03f */
[----:B------:R-:W-:Y:S02]  /*85a0*/  ULOP3.LUT UR20, UR10, UR9, URZ, 0xfc, !UPT ;  /* 0x000000090a147292 */ /* 0x000fe4000f8efc3f */
[----:B------:R-:W-:-:S12]  /*85b0*/  USHF.L.U32 UR15, UR15, UR8, URZ ;  /* 0x000000080f0f7299 */ /* 0x000fd8000800063f */
.L_x_187:
[----:B------:R-:W-:-:S03]  /*85c0*/  UMOV UR8, 0xffffffff ;  /* 0xffffffff00087882 */ /* 0x000fc60000000000 */
[----:B------:R-:W-:Y:S05]  /*85d0*/  BRA.DIV UR8, `(.L_x_176) ;  /* 0x0000001608e47947 */ /* 0x000fea000b800000 */
[----:B------:R-:W-:-:S13]  /*85e0*/  ELECT P1, URZ, PT ;  /* 0x00000000003f782f */ /* 0x000fda0003820000 */
.L_x_214:
[----:B------:R-:W0:Y:S01]  /*85f0*/  LDC R10, c[0x0][0x28c] ;  /* 0x0000a300ff0a7b82 */ /* 0x000e220000000800 */
[----:B------:R-:W-:Y:S01]  /*8600*/  BSSY B1, `(.L_x_177) ;  /* 0x000003c000017945 */ /* 0x000fe20003800000 */
[----:B0-----:R-:W-:-:S13]  /*8610*/  ISETP.LT.OR P1, PT, R10, 0x1, !P1 ;  /* 0x000000010a00780c */ /* 0x001fda0004f21670 */
[----:B------:R-:W-:Y:S05]  /*8620*/  @P1 BRA `(.L_x_178) ;  /* 0x0000000000e41947 */ /* 0x000fea0003800000 */
[----:B------:R-:W-:Y:S01]  /*8630*/  LEA R10, R6, UR28, 0x1 ;  /* 0x0000001c060a7c11 */ /* 0x000fe2000f8e08ff */
[----:B------:R-:W-:Y:S01]  /*8640*/  IMAD.MOV.U32 R18, RZ, RZ, RZ ;  /* 0x000000ffff127224 */ /* 0x000fe200078e00ff */
[----:B------:R-:W-:Y:S01]  /*8650*/  LEA R16, R5, UR6, 0x7 ;  /* 0x0000000605107c11 */ /* 0x000fe2000f8e38ff */
[----:B------:R-:W-:Y:S02]  /*8660*/  IMAD.U32 R20, RZ, RZ, UR25 ;  /* 0x00000019ff147e24 */ /* 0x000fe4000f8e00ff */
[----:B------:R-:W-:Y:S02]  /*8670*/  IMAD.MOV.U32 R5, RZ, RZ, R12 ;  /* 0x000000ffff057224 */ /* 0x000fe400078e000c */
[----:B------:R-:W-:Y:S02]  /*8680*/  IMAD.MOV.U32 R6, RZ, RZ, R15 ;  /* 0x000000ffff067224 */ /* 0x000fe400078e000f */
[----:B------:R-:W-:-:S07]  /*8690*/  IMAD.SHL.U32 R17, R10, 0x20, RZ ;  /* 0x000000200a117824 */ /* 0x000fce00078e00ff */
.L_x_182:
[----:B------:R-:W0:Y:S01]  /*86a0*/  S2R R11, SR_CgaCtaId ;  /* 0x00000000000b7919 */ /* 0x000e220000008800 */
[----:B------:R-:W-:-:S04]  /*86b0*/  MOV R10, 0x400 ;  /* 0x00000400000a7802 */ /* 0x000fc80000000f00 */
[----:B0-----:R-:W-:Y:S02]  /*86c0*/  LEA R21, R11, R10, 0x18 ;  /* 0x0000000a0b157211 */ /* 0x001fe400078ec0ff */
[----:B------:R-:W-:Y:S01]  /*86d0*/  SHF.L.U32 R10, R5, 0x1f, RZ ;  /* 0x0000001f050a7819 */ /* 0x000fe200000006ff */
[----:B------:R-:W0:Y:S02]  /*86e0*/  @!P3 LDC R11, c[0x0][0x500] ;  /* 0x00014000ff0bbb82 */ /* 0x000e240000000800 */
[----:B------:R-:W-:-:S04]  /*86f0*/  IMAD R19, R6, 0x8, R21 ;  /* 0x0000000806137824 */ /* 0x000fc800078e0215 */
[----:B------:R-:W1:Y:S02]  /*8700*/  SYNCS.PHASECHK.TRANS64.TRYWAIT P1, [R19+URZ+0x90], R10 ;  /* 0x0000900a130075a7 */ /* 0x000e64000802017f */
[----:B-1----:R-:W-:Y:S05]  /*8710*/  @!P1 BRA `(.L_x_179) ;  /* 0x0000001400b49947 */ /* 0x002fea0003800000 */
.L_x_215:
[----:B-1----:R-:W-:Y:S01]  /*8720*/  PRMT R10, R13, 0x9910, RZ ;  /* 0x000099100d0a7816 */ /* 0x002fe200000000ff */
[----:B0-----:R0:W-:Y:S03]  /*8730*/  @!P3 SYNCS.ARRIVE.TRANS64 RZ, [R19+URZ], R11 ;  /* 0x0000000b13ffb9a7 */ /* 0x0011e6000800003f */
[----:B------:R-:W-:-:S13]  /*8740*/  ISETP.NE.AND P1, PT, R10, 0x2, PT ;  /* 0x000000020a00780c */ /* 0x000fda0003f25270 */
[----:B0-----:R-:W-:Y:S05]  /*8750*/  @P1 BRA `(.L_x_180) ;  /* 0x0000000000041947 */ /* 0x001fea0003800000 */
[----:B------:R-:W-:Y:S01]  /*8760*/  BPT.TRAP 0x1 ;  /* 0x000000040000795c */ /* 0x000fe20000300000 */
.L_x_180:
[----:B------:R-:W-:Y:S05]  /*8770*/  @P0 BRA `(.L_x_181) ;  /* 0x0000000000040947 */ /* 0x000fea0003800000 */
[----:B------:R-:W-:Y:S01]  /*8780*/  BPT.TRAP 0x1 ;  /* 0x000000040000795c */ /* 0x000fe20000300000 */
.L_x_181:
[----:B------:R-:W-:Y:S01]  /*8790*/  LEA R10, R6, UR28, 0x1 ;  /* 0x0000001c060a7c11 */ /* 0x000fe2000f8e08ff */
[----:B------:R-:W-:Y:S01]  /*87a0*/  VIADD R20, R20, 0xffffffff ;  /* 0xffffffff14147836 */ /* 0x000fe20000000000 */
[----:B------:R-:W-:Y:S01]  /*87b0*/  R2UR UR11, R6 ;  /* 0x00000000060b72ca */ /* 0x000fe200000e0000 */
[----:B------:R-:W-:Y:S01]  /*87c0*/  UIADD3 UR16, UP0, UR26, 0xf0, URZ ;  /* 0x000000f01a107890 */ /* 0x000fe2000ff1e03f */
[----:B------:R-:W-:Y:S01]  /*87d0*/  R2UR UR22, R21 ;  /* 0x00000000151672ca */ /* 0x000fe200000e0000 */
[----:B------:R-:W-:Y:S01]  /*87e0*/  IMAD.U32 R10, R10, 0x800, R21 ;  /* 0x000008000a0a7824 */ /* 0x000fe200078e0015 */
[----:B------:R-:W-:Y:S01]  /*87f0*/  R2UR UR23, R17 ;  /* 0x00000000111772ca */ /* 0x000fe200000e0000 */
[----:B------:R-:W-:Y:S01]  /*8800*/  UIADD3 UR30, UP1, UR26, 0x1f0, URZ ;  /* 0x000001f01a1e7890 */ /* 0x000fe2000ff3e03f */
[----:B------:R-:W-:Y:S01]  /*8810*/  R2UR UR9, R19 ;  /* 0x00000000130972ca */ /* 0x000fe200000e0000 */
[----:B------:R-:W-:Y:S01]  /*8820*/  UIADD3.X UR17, URZ, UR27, URZ, UP0, !UPT ;  /* 0x0000001b3f117290 */ /* 0x000fe200087fe43f */
[----:B------:R-:W-:Y:S01]  /*8830*/  R2UR UR8, R10 ;  /* 0x000000000a0872ca */ /* 0x000fe200000e0000 */
[----:B------:R-:W-:Y:S01]  /*8840*/  UPRMT UR21, URZ, 0x5410, UR15 ;  /* 0x000054103f157896 */ /* 0x000fe2000800000f */
[----:B------:R-:W-:Y:S01]  /*8850*/  R2UR UR10, R18 ;  /* 0x00000000120a72ca */ /* 0x000fe200000e0000 */
[----:B------:R-:W-:Y:S01]  /*8860*/  VIADD R6, R6, 0x1 ;  /* 0x0000000106067836 */ /* 0x000fe20000000000 */
[----:B------:R-:W-:Y:S01]  /*8870*/  R2UR UR12, R4 ;  /* 0x00000000040c72ca */ /* 0x000fe200000e0000 */
[----:B------:R-:W-:Y:S01]  /*8880*/  ULEA UR11, UR11, UR7, 0xd ;  /* 0x000000070b0b7291 */ /* 0x000fe2000f8e683f */
[----:B------:R-:W-:Y:S01]  /*8890*/  R2UR UR24, R16 ;  /* 0x00000000101872ca */ /* 0x000fe200000e0000 */
[----:B------:R-:W-:Y:S01]  /*88a0*/  UPRMT UR29, URZ, 0x5410, UR20 ;  /* 0x000054103f1d7896 */ /* 0x000fe20008000014 */
[----:B------:R-:W-:Y:S01]  /*88b0*/  ISETP.GT.AND P4, PT, R20, 0x1, PT ;  /* 0x000000011400780c */ /* 0x000fe20003f84270 */
[----:B------:R-:W-:Y:S01]  /*88c0*/  UIADD3 UR22, UR22, 0x12200, UR11 ;  /* 0x0001220016167890 */ /* 0x000fe2000fffe00b */
[----:B------:R-:W-:Y:S01]  /*88d0*/  ISETP.NE.AND P1, PT, R6, 0x12, PT ;  /* 0x000000120600780c */ /* 0x000fe20003f25270 */
[----:B------:R-:W-:Y:S01]  /*88e0*/  UIADD3.X UR31, URZ, UR27, URZ, UP1, !UPT ;  /* 0x0000001b3f1f7290 */ /* 0x000fe20008ffe43f */
[----:B------:R-:W-:Y:S01]  /*88f0*/  VIADD R18, R18, 0x40 ;  /* 0x0000004012127836 */ /* 0x000fe20000000000 */
[----:B------:R-:W-:Y:S01]  /*8900*/  UIADD3 UR8, UR8, 0x200, URZ ;  /* 0x0000020008087890 */ /* 0x000fe2000fffe03f */
[----:B------:R-:W-:Y:S01]  /*8910*/  SEL R10, RZ, 0x1, P1 ;  /* 0x00000001ff0a7807 */ /* 0x000fe20000800000 */
[----:B------:R-:W-:Y:S01]  /*8920*/  UMOV UR18, 0x0 ;  /* 0x0000000000127882 */ /* 0x000fe20000000000 */
[----:B------:R-:W-:Y:S01]  /*8930*/  UMOV UR19, 0x10000000 ;  /* 0x1000000000137882 */ /* 0x000fe20000000000 */
[----:B------:R-:W-:Y:S01]  /*8940*/  UMOV UR11, UR23 ;  /* 0x00000017000b7c82 */ /* 0x000fe20008000000 */
[----:B------:R-:W-:-:S02]  /*8950*/  LOP3.LUT R5, R5, R10, RZ, 0x3c, !PT ;  /* 0x0000000a05057212 */ /* 0x000fc400078e3cff */
[----:B------:R-:W-:Y:S02]  /*8960*/  SEL R6, R6, RZ, P1 ;  /* 0x000000ff06067207 */ /* 0x000fe40000800000 */
[----:B------:R0:W-:Y:S02]  /*8970*/  UTMALDG.3D.MULTICAST [UR8], [UR16], UR21, desc[UR18] ;  /* 0x00001208100073b4 */ /* 0x0001e40008011815 */
[----:B0-----:R-:W-:Y:S01]  /*8980*/  UMOV UR8, UR22 ;  /* 0x0000001600087c82 */ /* 0x001fe20008000000 */
[----:B------:R-:W-:Y:S02]  /*8990*/  UMOV UR11, UR24 ;  /* 0x00000018000b7c82 */ /* 0x000fe40008000000 */
[----:B------:R0:W-:Y:S02]  /*89a0*/  UTMALDG.3D.MULTICAST [UR8], [UR30], UR29, desc[UR18] ;  /* 0x000012081e0073b4 */ /* 0x0001e4000801181d */
[----:B0-----:R-:W-:Y:S05]  /*89b0*/  @P4 BRA `(.L_x_182) ;  /* 0xfffffffc00384947 */ /* 0x001fea000383ffff */
.L_x_178:
[----:B------:R-:W-:Y:S05]  /*89c0*/  BSYNC B1 ;  /* 0x0000000000017941 */ /* 0x000fea0003800000 */
.L_x_177:
[----:B------:R-:W-:Y:S01]  /*89d0*/  LOP3.LUT P5, RZ, R14, 0xff, RZ, 0xc0, !PT ;  /* 0x000000ff0eff7812 */ /* 0x000fe200078ac0ff */
[----:B------:R-:W-:Y:S01]  /*89e0*/  VIADD R6, R15, UR13 ;  /* 0x0000000d0f067c36 */ /* 0x000fe20008000000 */
[----:B------:R-:W-:Y:S01]  /*89f0*/  ULDC.64 UR8, c[0x0][0x650] ;  /* 0x0001940000087ab9 */ /* 0x000fe20000000a00 */
[----:B------:R-:W-:Y:S01]  /*8a00*/  IMAD.U32 R11, RZ, RZ, UR13 ;  /* 0x0000000dff0b7e24 */ /* 0x000fe2000f8e00ff */
[----:B------:R-:W-:Y:S01]  /*8a10*/  UISETP.GE.U32.AND UP0, UPT, UR13, 0x12, UPT ;  /* 0x000000120d00788c */ /* 0x000fe2000bf06070 */
[----:B------:R-:W-:Y:S01]  /*8a20*/  BSSY B1, `(.L_x_183) ;  /* 0x000006b000017945 */ /* 0x000fe20003800000 */
[----:B------:R-:W-:Y:S02]  /*8a30*/  ISETP.GT.U32.AND P1, PT, R6, 0x11, PT ;  /* 0x000000110600780c */ /* 0x000fe40003f24070 */
[----:B------:R-:W-:Y:S02]  /*8a40*/  PRMT R14, RZ, 0x7610, R14 ;  /* 0x00007610ff0e7816 */ /* 0x000fe4000000000e */
[----:B------:R-:W-:-:S02]  /*8a50*/  ISETP.LT.U32.AND P1, PT, R11, 0x12, P1 ;  /* 0x000000120b00780c */ /* 0x000fc40000f21070 */
[----:B------:R-:W-:Y:S01]  /*8a60*/  PLOP3.LUT P4, PT, PT, PT, UP0, 0x80, 0x0 ;  /* 0x000000000000781c */ /* 0x000fe20003f8f008 */
[----:B------:R-:W0:Y:S01]  /*8a70*/  @P5 S2R R5, SR_CgaCtaId ;  /* 0x0000000000055919 */ /* 0x000e220000008800 */
[----:B------:R-:W-:-:S04]  /*8a80*/  @P5 MOV R4, 0x400 ;  /* 0x0000040000045802 */ /* 0x000fc80000000f00 */
[----:B0-----:R-:W-:Y:S01]  /*8a90*/  @P5 LEA R10, R5, R4, 0x18 ;  /* 0x00000004050a5211 */ /* 0x001fe200078ec0ff */
[----:B------:R-:W-:-:S03]  /*8aa0*/  IMAD.WIDE.U32 R4, R6, 0x38e38e39, RZ ;  /* 0x38e38e3906047825 */ /* 0x000fc600078e00ff */
[----:B------:R0:W-:Y:S01]  /*8ab0*/  @P5 SYNCS.ARRIVE.TRANS64.A1T0 RZ, [R10+URZ+0x158], RZ ;  /* 0x000158ff0aff59a7 */ /* 0x0001e2000810003f */
[----:B------:R-:W-:Y:S01]  /*8ac0*/  IADD3 R2, P5, R2, R8, RZ ;  /* 0x0000000802027210 */ /* 0x000fe20007fbe0ff */
[----:B------:R-:W-:Y:S01]  /*8ad0*/  IMAD.MOV.U32 R4, RZ, RZ, -0x1 ;  /* 0xffffffffff047424 */ /* 0x000fe200078e00ff */
[----:B------:R-:W-:Y:S02]  /*8ae0*/  SHF.R.U32.HI R11, RZ, 0x2, R5 ;  /* 0x00000002ff0b7819 */ /* 0x000fe40000011605 */
[----:B------:R-:W-:Y:S01]  /*8af0*/  SEL R5, RZ, 0x1, !P1 ;  /* 0x00000001ff057807 */ /* 0x000fe20004800000 */
[----:B------:R-:W-:Y:S01]  /*8b00*/  IMAD.X R3, R3, 0x1, R0, P5 ;  /* 0x0000000103037824 */ /* 0x000fe200028e0600 */
[----:B------:R-:W-:Y:S01]  /*8b10*/  ISETP.GE.U32.AND P1, PT, R2, UR8, PT ;  /* 0x0000000802007c0c */ /* 0x000fe2000bf26070 */
[----:B------:R-:W-:Y:S01]  /*8b20*/  IMAD R15, R11, -0x12, R6 ;  /* 0xffffffee0b0f7824 */ /* 0x000fe200078e0206 */
[----:B------:R-:W-:Y:S01]  /*8b30*/  LOP3.LUT R12, R12, R5, RZ, 0x3c, !PT ;  /* 0x000000050c0c7212 */ /* 0x000fe200078e3cff */
[----:B------:R-:W-:Y:S01]  /*8b40*/  IMAD.MOV.U32 R6, RZ, RZ, -0x1 ;  /* 0xffffffffff067424 */ /* 0x000fe200078e00ff */
[----:B------:R-:W-:Y:S01]  /*8b50*/  ISETP.GE.U32.AND.EX P1, PT, R3, UR9, PT, P1 ;  /* 0x0000000903007c0c */ /* 0x000fe2000bf26110 */
[----:B------:R-:W-:Y:S01]  /*8b60*/  IMAD.MOV.U32 R5, RZ, RZ, -0x1 ;  /* 0xffffffffff057424 */ /* 0x000fe200078e00ff */
[----:B------:R-:W-:-:S02]  /*8b70*/  @P4 LOP3.LUT R12, R12, 0x1, R11, 0x78, !PT ;  /* 0x000000010c0c4812 */ /* 0x000fc400078e780b */
[----:B0-----:R-:W-:-:S09]  /*8b80*/  PRMT R10, RZ, 0x7610, R10 ;  /* 0x00007610ff0a7816 */ /* 0x001fd2000000000a */
[----:B------:R-:W-:Y:S05]  /*8b90*/  @P1 BRA `(.L_x_184) ;  /* 0x00000004004c1947 */ /* 0x000fea0003800000 */
[----:B------:R-:W0:Y:S01]  /*8ba0*/  S2R R17, SR_CTAID.X ;  /* 0x0000000000117919 */ /* 0x000e220000002500 */
[----:B------:R-:W-:Y:S01]  /*8bb0*/  ULDC.64 UR8, c[0x0][0x628] ;  /* 0x00018a0000087ab9 */ /* 0x000fe20000000a00 */
[----:B------:R-:W1:Y:S01]  /*8bc0*/  LDC R18, c[0x0][0x144] ;  /* 0x00005100ff127b82 */ /* 0x000e620000000800 */
[----:B------:R-:W-:Y:S01]  /*8bd0*/  ISETP.NE.U32.AND P1, PT, RZ, UR8, PT ;  /* 0x00000008ff007c0c */ /* 0x000fe2000bf25070 */
[----:B------:R-:W2:Y:S01]  /*8be0*/  S2R R6, SR_CTAID.Y ;  /* 0x0000000000067919 */ /* 0x000ea20000002600 */
[----:B------:R-:W-:Y:S01]  /*8bf0*/  ULDC UR10, c[0x0][0x150] ;  /* 0x00005400000a7ab9 */ /* 0x000fe20000000800 */
[----:B------:R-:W-:Y:S01]  /*8c00*/  ULDC UR11, c[0x0][0x630] ;  /* 0x00018c00000b7ab9 */ /* 0x000fe20000000800 */
[----:B------:R-:W-:Y:S01]  /*8c10*/  ISETP.NE.AND.EX P1, PT, RZ, UR9, PT, P1 ;  /* 0x00000009ff007c0c */ /* 0x000fe2000bf25310 */
[----:B------:R-:W-:Y:S01]  /*8c20*/  IMAD.MOV.U32 R4, RZ, RZ, R2 ;  /* 0x000000ffff047224 */ /* 0x000fe200078e0002 */
[----:B0-----:R-:W-:-:S05]  /*8c30*/  I2FP.F32.U32 R5, R17 ;  /* 0x0000001100057245 */ /* 0x001fca0000201000 */
[----:B------:R-:W-:Y:S01]  /*8c40*/  FMUL R20, R5, UR10 ;  /* 0x0000000a05147c20 */ /* 0x000fe20008400000 */
[----:B------:R-:W-:-:S05]  /*8c50*/  IMAD.MOV.U32 R5, RZ, RZ, R3 ;  /* 0x000000ffff057224 */ /* 0x000fca00078e0003 */
[----:B--2---:R-:W-:Y:S05]  /*8c60*/  @!P1 BRA `(.L_x_185) ;  /* 0x0000000000289947 */ /* 0x004fea0003800000 */
[----:B------:R-:W-:Y:S02]  /*8c70*/  ULDC UR10, c[0x0][0x634] ;  /* 0x00018d00000a7ab9 */ /* 0x000fe40000000800 */
[----:B------:R-:W-:-:S05]  /*8c80*/  IADD3 R5, P1, R2, UR10, RZ ;  /* 0x0000000a02057c10 */ /* 0x000fca000ff3e0ff */
[----:B------:R-:W-:-:S04]  /*8c90*/  IMAD.X R19, RZ, RZ, R3, P1 ;  /* 0x000000ffff137224 */ /* 0x000fc800008e0603 */
[----:B------:R-:W-:-:S04]  /*8ca0*/  IMAD.WIDE.U32 R10, R19, UR8, RZ ;  /* 0x00000008130a7c25 */ /* 0x000fc8000f8e00ff */
[----:B------:R-:W-:-:S04]  /*8cb0*/  IMAD.WIDE.U32 R10, P1, R5, UR9, R10 ;  /* 0x00000009050a7c25 */ /* 0x000fc8000f82000a */
[----:B------:R-:W-:-:S04]  /*8cc0*/  IMAD.WIDE.U32 R4, R5, UR8, RZ ;  /* 0x0000000805047c25 */ /* 0x000fc8000f8e00ff */
[----:B------:R-:W-:Y:S01]  /*8cd0*/  IMAD.MOV.U32 R4, RZ, RZ, R11 ;  /* 0x000000ffff047224 */ /* 0x000fe200078e000b */
[----:B------:R-:W-:Y:S01]  /*8ce0*/  IADD3 RZ, P4, R5, R10, RZ ;  /* 0x0000000a05ff7210 */ /* 0x000fe20007f9e0ff */
[----:B------:R-:W-:-:S04]  /*8cf0*/  IMAD.X R5, RZ, RZ, RZ, P1 ;  /* 0x000000ffff057224 */ /* 0x000fc800008e06ff */
[----:B------:R-:W-:-:S08]  /*8d00*/  IMAD.WIDE.U32.X R4, R19, UR9, R4, P4 ;  /* 0x0000000913047c25 */ /* 0x000fd0000a0e0404 */
.L_x_185:
[--C-:B------:R-:W-:Y:S01]  /*8d10*/  SHF.R.U64 R16, R4, UR11, R5.reuse ;  /* 0x0000000b04107c19 */ /* 0x100fe20008001205 */
[----:B------:R-:W0:Y:S01]  /*8d20*/  F2I.U32.TRUNC.NTZ R20, R20 ;  /* 0x0000001400147305 */ /* 0x000e22000020f000 */
[----:B------:R-:W-:Y:S01]  /*8d30*/  SHF.R.U32.HI R4, RZ, UR11, R5 ;  /* 0x0000000bff047c19 */ /* 0x000fe20008011605 */
[----:B------:R-:W-:Y:S01]  /*8d40*/  ULDC.64 UR8, c[0x0][0x620] ;  /* 0x0001880000087ab9 */ /* 0x000fe20000000a00 */
[----:B------:R-:W-:Y:S01]  /*8d50*/  IADD3 R11, P1, RZ, -R16, RZ ;  /* 0x80000010ff0b7210 */ /* 0x000fe20007f3e0ff */
[----:B------:R-:W-:Y:S01]  /*8d60*/  ULDC.64 UR10, c[0x0][0x640] ;  /* 0x00019000000a7ab9 */ /* 0x000fe20000000a00 */
[----:B------:R-:W2:Y:S03]  /*8d70*/  LDC R21, c[0x0][0x148] ;  /* 0x00005200ff157b82 */ /* 0x000ea60000000800 */
[----:B------:R-:W-:Y:S01]  /*8d80*/  IMAD.X R4, RZ, RZ, ~R4, P1 ;  /* 0x000000ffff047224 */ /* 0x000fe200008e0e04 */
[----:B------:R-:W-:-:S03]  /*8d90*/  ISETP.NE.U32.AND P1, PT, RZ, UR10, PT ;  /* 0x0000000aff007c0c */ /* 0x000fc6000bf25070 */
[----:B------:R-:W-:Y:S01]  /*8da0*/  IMAD R10, R4, UR8, RZ ;  /* 0x00000008040a7c24 */ /* 0x000fe2000f8e02ff */
[----:B------:R-:W-:Y:S01]  /*8db0*/  ISETP.NE.AND.EX P1, PT, RZ, UR11, PT, P1 ;  /* 0x0000000bff007c0c */ /* 0x000fe2000bf25310 */
[----:B------:R-:W-:Y:S01]  /*8dc0*/  IMAD.WIDE.U32 R4, R11, UR8, R2 ;  /* 0x000000080b047c25 */ /* 0x000fe2000f8e0002 */
[----:B------:R-:W-:-:S03]  /*8dd0*/  ULDC UR8, c[0x0][0x618] ;  /* 0x0001860000087ab9 */ /* 0x000fc60000000800 */
[----:B------:R-:W-:Y:S01]  /*8de0*/  IMAD R11, R11, UR9, R10 ;  /* 0x000000090b0b7c24 */ /* 0x000fe2000f8e020a */
[----:B------:R-:W-:Y:S01]  /*8df0*/  ULDC UR9, c[0x0][0x154] ;  /* 0x0000550000097ab9 */ /* 0x000fe20000000800 */
[----:B0-----:R-:W-:Y:S02]  /*8e00*/  IMAD.MOV R10, RZ, RZ, -R20 ;  /* 0x000000ffff0a7224 */ /* 0x001fe400078e0a14 */
[----:B------:R-:W-:Y:S02]  /*8e10*/  IMAD.IADD R5, R5, 0x1, R11 ;  /* 0x0000000105057824 */ /* 0x000fe400078e020b */
[----:B-1----:R-:W-:Y:S01]  /*8e20*/  IMAD R17, R18, R10, R17 ;  /* 0x0000000a12117224 */ /* 0x002fe200078e0211 */
[----:B------:R-:W-:Y:S02]  /*8e30*/  I2FP.F32.U32 R10, R6 ;  /* 0x00000006000a7245 */ /* 0x000fe40000201000 */
[--C-:B------:R-:W-:Y:S02]  /*8e40*/  SHF.R.U64 R18, R4, UR8, R5.reuse ;  /* 0x0000000804127c19 */ /* 0x100fe40008001205 */
[----:B------:R-:W-:Y:S01]  /*8e50*/  SHF.R.U32.HI R5, RZ, UR8, R5 ;  /* 0x00000008ff057c19 */ /* 0x000fe20008011605 */
[----:B------:R-:W-:Y:S01]  /*8e60*/  FMUL R10, R10, UR9 ;  /* 0x000000090a0a7c20 */ /* 0x000fe20008400000 */
[----:B------:R-:W-:-:S02]  /*8e70*/  ULDC UR8, c[0x0][0x608] ;  /* 0x0001820000087ab9 */ /* 0x000fc40000000800 */
[--C-:B------:R-:W-:Y:S01]  /*8e80*/  SHF.R.U64 R20, R18, UR8, R5.reuse ;  /* 0x0000000812147c19 */ /* 0x100fe20008001205 */
[----:B------:R0:W1:Y:S01]  /*8e90*/  F2I.U32.TRUNC.NTZ R22, R10 ;  /* 0x0000000a00167305 */ /* 0x000062000020f000 */
[----:B------:R-:W-:Y:S01]  /*8ea0*/  SHF.R.U32.HI R5, RZ, UR8, R5 ;  /* 0x00000008ff057c19 */ /* 0x000fe20008011605 */
[----:B------:R-:W-:-:S03]  /*8eb0*/  ULDC UR8, c[0x0][0x658] ;  /* 0x0001960000087ab9 */ /* 0x000fc60000000800 */
[--C-:B------:R-:W-:Y:S02]  /*8ec0*/  SHF.R.U64 R19, R20, UR8, R5.reuse ;  /* 0x0000000814137c19 */ /* 0x100fe40008001205 */
[----:B------:R-:W-:-:S03]  /*8ed0*/  SHF.R.U32.HI R23, RZ, UR8, R5 ;  /* 0x00000008ff177c19 */ /* 0x000fc60008011605 */
[----:B------:R-:W-:Y:S02]  /*8ee0*/  IMAD.MOV.U32 R4, RZ, RZ, R19 ;  /* 0x000000ffff047224 */ /* 0x000fe400078e0013 */
[----:B------:R-:W-:Y:S01]  /*8ef0*/  IMAD.MOV.U32 R5, RZ, RZ, R23 ;  /* 0x000000ffff057224 */ /* 0x000fe200078e0017 */
[----:B0-----:R-:W-:Y:S06]  /*8f00*/  @!P1 BRA `(.L_x_186) ;  /* 0x0000000000289947 */ /* 0x001fec0003800000 */
        /* <DEDUP_REMOVED lines=10> */
.L_x_186:
[----:B------:R-:W-:Y:S01]  /*8fb0*/  ULDC UR8, c[0x0][0x648] ;  /* 0x0001920000087ab9 */ /* 0x000fe20000000800 */
[----:B-1----:R-:W-:Y:S01]  /*8fc0*/  IMAD.MOV R22, RZ, RZ, -R22 ;  /* 0x000000ffff167224 */ /* 0x002fe200078e0a16 */
[----:B------:R-:W-:Y:S01]  /*8fd0*/  SHF.R.U64 R5, R4, UR8, R5 ;  /* 0x0000000804057c19 */ /* 0x000fe20008001205 */
[----:B------:R-:W-:Y:S01]  /*8fe0*/  ULDC UR8, c[0x0][0x638] ;  /* 0x00018e0000087ab9 */ /* 0x000fe20000000800 */
[----:B------:R-:W-:Y:S01]  /*8ff0*/  LOP3.LUT R4, R20, UR14, RZ, 0xc0, !PT ;  /* 0x0000000e14047c12 */ /* 0x000fe2000f8ec0ff */
[----:B--2---:R-:W-:Y:S01]  /*9000*/  @P2 IMAD R17, R21, R22, R6 ;  /* 0x0000001615112224 */ /* 0x004fe200078e0206 */
[----:B------:R-:W-:Y:S01]  /*9010*/  LOP3.LUT R18, R18, UR4, RZ, 0xc0, !PT ;  /* 0x0000000412127c12 */ /* 0x000fe2000f8ec0ff */
[----:B------:R-:W-:Y:S01]  /*9020*/  IMAD.MOV R6, RZ, RZ, -R5 ;  /* 0x000000ffff067224 */ /* 0x000fe200078e0a05 */
[----:B------:R-:W-:Y:S01]  /*9030*/  ULDC UR9, c[0x0][0x610] ;  /* 0x0001840000097ab9 */ /* 0x000fe20000000800 */
[----:B------:R-:W-:Y:S02]  /*9040*/  IMAD R4, R5, UR5, R4 ;  /* 0x0000000505047c24 */ /* 0x000fe4000f8e0204 */
[----:B------:R-:W-:Y:S01]  /*9050*/  IMAD R19, R6, UR8, R19 ;  /* 0x0000000806137c24 */ /* 0x000fe2000f8e0213 */
[----:B------:R-:W-:Y:S01]  /*9060*/  ULDC UR8, c[0x0][0x600] ;  /* 0x0001800000087ab9 */ /* 0x000fe20000000800 */
[----:B------:R-:W-:-:S02]  /*9070*/  IMAD R17, R4, UR9, R17 ;  /* 0x0000000904117c24 */ /* 0x000fc4000f8e0211 */
[----:B------:R-:W-:Y:S02]  /*9080*/  IMAD R6, R19, UR8, R18 ;  /* 0x0000000813067c24 */ /* 0x000fe4000f8e0212 */
[----:B------:R-:W-:Y:S02]  /*9090*/  IMAD.MOV.U32 R10, RZ, RZ, 0x1 ;  /* 0x00000001ff0a7424 */ /* 0x000fe400078e00ff */
[----:B------:R-:W-:Y:S01]  /*90a0*/  IMAD.MOV.U32 R4, RZ, RZ, R16 ;  /* 0x000000ffff047224 */ /* 0x000fe200078e0010 */
[----:B------:R-:W-:Y:S02]  /*90b0*/  SEL R5, R6, R17, !P2 ;  /* 0x0000001106057207 */ /* 0x000fe40005000000 */
[----:B------:R-:W-:-:S07]  /*90c0*/  SEL R6, R17, R6, !P2 ;  /* 0x0000000611067207 */ /* 0x000fce0005000000 */
.L_x_184:
[----:B------:R-:W-:Y:S05]  /*90d0*/  BSYNC B1 ;  /* 0x0000000000017941 */ /* 0x000fea0003800000 */
.L_x_183:
[----:B------:R-:W-:-:S13]  /*90e0*/  LOP3.LUT P1, RZ, R10, 0xff, RZ, 0xc0, !PT ;  /* 0x000000ff0aff7812 */ /* 0x000fda000782c0ff */
[----:B------:R-:W-:Y:S05]  /*90f0*/  @P1 BRA `(.L_x_187) ;  /* 0xfffffff400301947 */ /* 0x000fea000383ffff */
[----:B------:R-:W-:Y:S05]  /*9100*/  BSYNC B0 ;  /* 0x0000000000007941 */ /* 0x000fea0003800000 */
.L_x_175:
[----:B------:R-:W-:-:S03]  /*9110*/  UMOV UR8, 0xffffffff ;  /* 0xffffffff00087882 */ /* 0x000fc60000000000 */
[----:B------:R-:W-:Y:S05]  /*9120*/  BRA.DIV UR8, `(.L_x_188) ;  /* 0x0000000e08447947 */ /* 0x000fea000b800000 */
[----:B------:R-:W-:-:S13]  /*9130*/  ELECT P0, URZ, PT ;  /* 0x00000000003f782f */ /* 0x000fda0003800000 */
.L_x_218:
[----:B------:R-:W-:Y:S04]  /*9140*/  BSSY B0, `(.L_x_189) ;  /* 0x00000a9000007945 */ /* 0x000fe80003800000 */
[----:B------:R-:W-:Y:S05]  /*9150*/  @!P0 BRA `(.L_x_190) ;  /* 0x00000008009c8947 */ /* 0x000fea0003800000 */
[----:B------:R-:W-:-:S04]  /*9160*/  LOP3.LUT R7, R7, 0x2, RZ, 0xfc, !PT ;  /* 0x0000000207077812 */ /* 0x000fc800078efcff */
[----:B------:R-:W-:-:S13]  /*9170*/  ISETP.NE.AND P0, PT, R7, 0x3, PT ;  /* 0x000000030700780c */ /* 0x000fda0003f05270 */
[----:B------:R-:W-:Y:S05]  /*9180*/  @!P0 BRA `(.L_x_191) ;  /* 0x0000000000048947 */ /* 0x000fea0003800000 */
[----:B------:R-:W-:Y:S01]  /*9190*/  BPT.TRAP 0x1 ;  /* 0x000000040000795c */ /* 0x000fe20000300000 */
.L_x_191:
[----:B------:R-:W0:Y:S01]  /*91a0*/  S2R R3, SR_CgaCtaId ;  /* 0x0000000000037919 */ /* 0x000e220000008800 */
[----:B------:R-:W-:Y:S02]  /*91b0*/  MOV R0, 0x400 ;  /* 0x0000040000007802 */ /* 0x000fe40000000f00 */
[----:B------:R-:W-:Y:S02]  /*91c0*/  SHF.L.U32 R2, R12, 0x1f, RZ ;  /* 0x0000001f0c027819 */ /* 0x000fe400000006ff */
[----:B0-----:R-:W-:-:S05]  /*91d0*/  LEA R0, R3, R0, 0x18 ;  /* 0x0000000003007211 */ /* 0x001fca00078ec0ff */
[----:B------:R-:W-:-:S04]  /*91e0*/  VIADD R0, R0, 0x90 ;  /* 0x0000009000007836 */ /* 0x000fc80000000000 */
[C---:B------:R-:W-:Y:S02]  /*91f0*/  IMAD R5, R15.reuse, 0x8, R0 ;  /* 0x000000080f057824 */ /* 0x040fe400078e0200 */
[----:B------:R-:W-:Y:S02]  /*9200*/  VIADD R15, R15, 0x1 ;  /* 0x000000010f0f7836 */ /* 0x000fe40000000000 */
[----:B------:R-:W0:Y:S03]  /*9210*/  SYNCS.PHASECHK.TRANS64.TRYWAIT P0, [R5+URZ], R2 ;  /* 0x00000002050075a7 */ /* 0x000e26000800017f */
[----:B------:R-:W-:-:S04]  /*9220*/  ISETP.NE.AND P1, PT, R15, 0x12, PT ;  /* 0x000000120f00780c */ /* 0x000fc80003f25270 */
[----:B------:R-:W-:Y:S02]  /*9230*/  SEL R3, RZ, 0x1, P1 ;  /* 0x00000001ff037807 */ /* 0x000fe40000800000 */
[----:B------:R-:W-:Y:S02]  /*9240*/  SEL R15, R15, RZ, P1 ;  /* 0x000000ff0f0f7207 */ /* 0x000fe40000800000 */
[----:B------:R-:W-:-:S03]  /*9250*/  LOP3.LUT R12, R12, R3, RZ, 0x3c, !PT ;  /* 0x000000030c0c7212 */ /* 0x000fc600078e3cff */
[----:B------:R-:W-:Y:S01]  /*9260*/  IMAD R7, R15, 0x8, R0 ;  /* 0x000000080f077824 */ /* 0x000fe200078e0200 */
[----:B------:R-:W-:Y:S01]  /*9270*/  SHF.L.U32 R4, R12, 0x1f, RZ ;  /* 0x0000001f0c047819 */ /* 0x000fe200000006ff */
[----:B0-----:R-:W-:Y:S06]  /*9280*/  @!P0 BRA `(.L_x_192) ;  /* 0x0000000c00108947 */ /* 0x001fec0003800000 */
.L_x_219:
[----:B------:R-:W1:Y:S01]  /*9290*/  SYNCS.PHASECHK.TRANS64.TRYWAIT P0, [R7+URZ], R4 ;  /* 0x00000004070075a7 */ /* 0x000e62000800017f */
[----:B0-----:R-:W-:-:S05]  /*92a0*/  VIADD R2, R15, 0x1 ;  /* 0x000000010f027836 */ /* 0x001fca0000000000 */
[----:B------:R-:W-:-:S04]  /*92b0*/  ISETP.NE.AND P1, PT, R2, 0x12, PT ;  /* 0x000000120200780c */ /* 0x000fc80003f25270 */
[----:B------:R-:W-:Y:S02]  /*92c0*/  SEL R3, RZ, 0x1, P1 ;  /* 0x00000001ff037807 */ /* 0x000fe40000800000 */
[----:B------:R-:W-:Y:S02]  /*92d0*/  SEL R9, R2, RZ, P1 ;  /* 0x000000ff02097207 */ /* 0x000fe40000800000 */
[----:B------:R-:W-:-:S03]  /*92e0*/  LOP3.LUT R12, R12, R3, RZ, 0x3c, !PT ;  /* 0x000000030c0c7212 */ /* 0x000fc600078e3cff */
[----:B------:R-:W-:Y:S01]  /*92f0*/  IMAD R6, R9, 0x8, R0 ;  /* 0x0000000809067824 */ /* 0x000fe200078e0200 */
[----:B------:R-:W-:Y:S01]  /*9300*/  SHF.L.U32 R5, R12, 0x1f, RZ ;  /* 0x0000001f0c057819 */ /* 0x000fe200000006ff */
[----:B-1----:R-:W-:Y:S06]  /*9310*/  @!P0 BRA `(.L_x_193) ;  /* 0x0000000c00008947 */ /* 0x002fec0003800000 */
.L_x_220:
[----:B------:R-:W1:Y:S01]  /*9320*/  SYNCS.PHASECHK.TRANS64.TRYWAIT P0, [R6+URZ], R5 ;  /* 0x00000005060075a7 */ /* 0x000e62000800017f */
[----:B------:R-:W-:-:S05]  /*9330*/  VIADD R2, R9, 0x1 ;  /* 0x0000000109027836 */ /* 0x000fca0000000000 */
[----:B------:R-:W-:-:S04]  /*9340*/  ISETP.NE.AND P1, PT, R2, 0x12, PT ;  /* 0x000000120200780c */ /* 0x000fc80003f25270 */
[----:B------:R-:W-:Y:S02]  /*9350*/  SEL R3, RZ, 0x1, P1 ;  /* 0x00000001ff037807 */ /* 0x000fe40000800000 */
[----:B0-----:R-:W-:Y:S02]  /*9360*/  SEL R7, R2, RZ, P1 ;  /* 0x000000ff02077207 */ /* 0x001fe40000800000 */
[----:B------:R-:W-:-:S03]  /*9370*/  LOP3.LUT R12, R12, R3, RZ, 0x3c, !PT ;  /* 0x000000030c0c7212 */ /* 0x000fc600078e3cff */
[----:B------:R-:W-:Y:S01]  /*9380*/  IMAD R9, R7, 0x8, R0 ;  /* 0x0000000807097824 */ /* 0x000fe200078e0200 */
[----:B------:R-:W-:Y:S01]  /*9390*/  SHF.L.U32 R4, R12, 0x1f, RZ ;  /* 0x0000001f0c047819 */ /* 0x000fe200000006ff */
[----:B-1----:R-:W-:Y:S06]  /*93a0*/  @!P0 BRA `(.L_x_194) ;  /* 0x0000000800f08947 */ /* 0x002fec0003800000 */
.L_x_221:
[----:B------:R-:W1:Y:S01]  /*93b0*/  SYNCS.PHASECHK.TRANS64.TRYWAIT P0, [R9+URZ], R4 ;  /* 0x00000004090075a7 */ /* 0x000e62000800017f */
[----:B------:R-:W-:-:S05]  /*93c0*/  VIADD R2, R7, 0x1 ;  /* 0x0000000107027836 */ /* 0x000fca0000000000 */
[----:B------:R-:W-:-:S04]  /*93d0*/  ISETP.NE.AND P1, PT, R2, 0x12, PT ;  /* 0x000000120200780c */ /* 0x000fc80003f25270 */
[----:B------:R-:W-:Y:S02]  /*93e0*/  SEL R3, RZ, 0x1, P1 ;  /* 0x00000001ff037807 */ /* 0x000fe40000800000 */
[----:B------:R-:W-:Y:S02]  /*93f0*/  SEL R7, R2, RZ, P1 ;  /* 0x000000ff02077207 */ /* 0x000fe40000800000 */
[----:B------:R-:W-:-:S03]  /*9400*/  LOP3.LUT R12, R12, R3, RZ, 0x3c, !PT ;  /* 0x000000030c0c7212 */ /* 0x000fc600078e3cff */
[----:B0-----:R-:W-:Y:S01]  /*9410*/  IMAD R6, R7, 0x8, R0 ;  /* 0x0000000807067824 */ /* 0x001fe200078e0200 */
[----:B------:R-:W-:Y:S01]  /*9420*/  SHF.L.U32 R5, R12, 0x1f, RZ ;  /* 0x0000001f0c057819 */ /* 0x000fe200000006ff */
[----:B-1----:R-:W-:Y:S06]  /*9430*/  @!P0 BRA `(.L_x_195) ;  /* 0x0000000800e08947 */ /* 0x002fec0003800000 */
.L_x_222:
        /* <DEDUP_REMOVED lines=9> */
.L_x_223:
        /* <DEDUP_REMOVED lines=9> */
.L_x_224:
        /* <DEDUP_REMOVED lines=9> */
.L_x_225:
        /* <DEDUP_REMOVED lines=9> */
.L_x_226:
        /* <DEDUP_REMOVED lines=9> */
.L_x_227:
        /* <DEDUP_REMOVED lines=9> */
.L_x_228:
        /* <DEDUP_REMOVED lines=9> */
.L_x_229:
        /* <DEDUP_REMOVED lines=9> */
.L_x_230:
        /* <DEDUP_REMOVED lines=9> */
.L_x_231:
        /* <DEDUP_REMOVED lines=9> */
.L_x_232:
        /* <DEDUP_REMOVED lines=9> */
.L_x_233:
        /* <DEDUP_REMOVED lines=9> */
.L_x_234:
[----:B------:R-:W1:Y:S01]  /*9b00*/  SYNCS.PHASECHK.TRANS64.TRYWAIT P0, [R6+URZ], R5 ;  /* 0x00000005060075a7 */ /* 0x000e62000800017f */
[----:B------:R-:W-:-:S05]  /*9b10*/  VIADD R2, R7, 0x1 ;  /* 0x0000000107027836 */ /* 0x000fca0000000000 */
[----:B------:R-:W-:-:S04]  /*9b20*/  ISETP.NE.AND P1, PT, R2, 0x12, PT ;  /* 0x000000120200780c */ /* 0x000fc80003f25270 */
[----:B0-----:R-:W-:Y:S02]  /*9b30*/  SEL R4, RZ, 0x1, P1 ;  /* 0x00000001ff047807 */ /* 0x001fe40000800000 */
[----:B------:R-:W-:Y:S02]  /*9b40*/  SEL R3, R2, RZ, P1 ;  /* 0x000000ff02037207 */ /* 0x000fe40000800000 */
[----:B------:R-:W-:Y:S01]  /*9b50*/  LOP3.LUT R4, R11, R4, RZ, 0x3c, !PT ;  /* 0x000000040b047212 */ /* 0x000fe200078e3cff */
[----:B-1----:R-:W-:Y:S06]  /*9b60*/  @!P0 BRA `(.L_x_208) ;  /* 0x0000000800188947 */ /* 0x002fec0003800000 */
.L_x_235:
[----:B------:R-:W-:Y:S01]  /*9b70*/  IMAD R3, R3, 0x8, R0 ;  /* 0x0000000803037824 */ /* 0x000fe200078e0200 */
[----:B------:R-:W-:-:S07]  /*9b80*/  SHF.L.U32 R0, R4, 0x1f, RZ ;  /* 0x0000001f04007819 */ /* 0x000fce00000006ff */
.L_x_209:
[----:B-1----:R1:W2:Y:S02]  /*9b90*/  SYNCS.PHASECHK.TRANS64.TRYWAIT P0, [R3+URZ], R0 ;  /* 0x00000000030075a7 */ /* 0x0022a4000800017f */
[----:B--2---:R-:W-:Y:S05]  /*9ba0*/  @!P0 NANOSLEEP.SYNCS 0x989680 ;  /* 0x009896800000895d */ /* 0x004fea0003900000 */
[----:B------:R-:W2:Y:S02]  /*9bb0*/  @!P0 SYNCS.PHASECHK.TRANS64 P0, [R3+URZ], R0 ;  /* 0x00000000030085a7 */ /* 0x000ea4000800007f */
[----:B--2---:R-:W-:Y:S05]  /*9bc0*/  @!P0 BRA `(.L_x_209) ;  /* 0xfffffffc00f08947 */ /* 0x004fea000383ffff */
.L_x_190:
[----:B------:R-:W-:Y:S05]  /*9bd0*/  BSYNC B0 ;  /* 0x0000000000007941 */ /* 0x000fea0003800000 */
.L_x_189:
[----:B------:R-:W-:Y:S05]  /*9be0*/  EXIT ;  /* 0x000000000000794d */ /* 0x000fea0003800000 */
.L_x_20:
[----:B0-----:R-:W-:-:S04]  /*9bf0*/  IMAD.U32 R19, RZ, RZ, UR15 ;  /* 0x0000000fff137e24 */ /* 0x001fc8000f8e00ff */
[----:B------:R0:W1:Y:S03]  /*9c00*/  SYNCS.PHASECHK.TRANS64.TRYWAIT P0, [R19+URZ+-0x8], R18 ;  /* 0xfffff812130075a7 */ /* 0x000066000800017f */
[----:B-1----:R-:W-:Y:S05]  /*9c10*/  @!P0 NANOSLEEP.SYNCS 0x989680 ;  /* 0x009896800000895d */ /* 0x002fea0003900000 */
[----:B------:R-:W1:Y:S02]  /*9c20*/  @!P0 SYNCS.PHASECHK.TRANS64 P0, [R19+URZ+-0x8], R18 ;  /* 0xfffff812130085a7 */ /* 0x000e64000800007f */
[----:B-1----:R-:W-:Y:S05]  /*9c30*/  @!P0 BRA `(.L_x_20) ;  /* 0xfffffffc00ec8947 */ /* 0x002fea000383ffff */
[----:B------:R-:W-:Y:S05]  /*9c40*/  BRA `(.L_x_210) ;  /* 0xffffff7c000c7947 */ /* 0x000fea000383ffff */
.L_x_25:
[----:B-1----:R-:W-:-:S04]  /*9c50*/  IMAD.U32 R19, RZ, RZ, UR6 ;  /* 0x00000006ff137e24 */ /* 0x002fc8000f8e00ff */
[----:B------:R1:W4:Y:S03]  /*9c60*/  SYNCS.PHASECHK.TRANS64.TRYWAIT P0, [R19+URZ], R18 ;  /* 0x00000012130075a7 */ /* 0x000326000800017f */
[----:B----4-:R-:W-:Y:S05]  /*9c70*/  @!P0 NANOSLEEP.SYNCS 0x989680 ;  /* 0x009896800000895d */ /* 0x010fea0003900000 */
[----:B------:R-:W4:Y:S02]  /*9c80*/  @!P0 SYNCS.PHASECHK.TRANS64 P0, [R19+URZ], R18 ;  /* 0x00000012130085a7 */ /* 0x000f24000800007f */
[----:B----4-:R-:W-:Y:S05]  /*9c90*/  @!P0 BRA `(.L_x_25) ;  /* 0xfffffffc00ec8947 */ /* 0x010fea000383ffff */
[----:B------:R-:W-:Y:S05]  /*9ca0*/  BRA `(.L_x_24) ;  /* 0xffffff8000387947 */ /* 0x000fea000383ffff */
.L_x_31:
[----:B-1----:R-:W-:-:S04]  /*9cb0*/  IMAD.U32 R21, RZ, RZ, UR9 ;  /* 0x00000009ff157e24 */ /* 0x002fc8000f8e00ff */
[----:B------:R1:W4:Y:S03]  /*9cc0*/  SYNCS.PHASECHK.TRANS64.TRYWAIT P0, [R21+URZ], R20 ;  /* 0x00000014150075a7 */ /* 0x000326000800017f */
[----:B----4-:R-:W-:Y:S05]  /*9cd0*/  @!P0 NANOSLEEP.SYNCS 0x989680 ;  /* 0x009896800000895d */ /* 0x010fea0003900000 */
[----:B------:R-:W4:Y:S02]  /*9ce0*/  @!P0 SYNCS.PHASECHK.TRANS64 P0, [R21+URZ], R20 ;  /* 0x00000014150085a7 */ /* 0x000f24000800007f */
[----:B----4-:R-:W-:Y:S05]  /*9cf0*/  @!P0 BRA `(.L_x_31) ;  /* 0xfffffffc00ec8947 */ /* 0x010fea000383ffff */
[----:B------:R-:W-:Y:S05]  /*9d00*/  BRA `(.L_x_30) ;  /* 0xffffff8800707947 */ /* 0x000fea000383ffff */
.L_x_39:
[----:B0-----:R-:W-:-:S04]  /*9d10*/  IMAD.U32 R19, RZ, RZ, UR15 ;  /* 0x0000000fff137e24 */ /* 0x001fc8000f8e00ff */
[----:B------:R0:W1:Y:S03]  /*9d20*/  SYNCS.PHASECHK.TRANS64.TRYWAIT P0, [R19+URZ+0x8], R18 ;  /* 0x00000812130075a7 */ /* 0x000066000800017f */
[----:B-1----:R-:W-:Y:S05]  /*9d30*/  @!P0 NANOSLEEP.SYNCS 0x989680 ;  /* 0x009896800000895d */ /* 0x002fea0003900000 */
[----:B------:R-:W1:Y:S02]  /*9d40*/  @!P0 SYNCS.PHASECHK.TRANS64 P0, [R19+URZ+0x8], R18 ;  /* 0x00000812130085a7 */ /* 0x000e64000800007f */
[----:B-1----:R-:W-:Y:S05]  /*9d50*/  @!P0 BRA `(.L_x_39) ;  /* 0xfffffffc00ec8947 */ /* 0x002fea000383ffff */
[----:B------:R-:W-:Y:S05]  /*9d60*/  BRA `(.L_x_211) ;  /* 0xffffff9400dc7947 */ /* 0x000fea000383ffff */
.L_x_176:
[----:B------:R-:W-:Y:S01]  /*9d70*/  BSSY B1, `(.L_x_212) ;  /* 0x0000006000017945 */ /* 0x000fe20003800000 */
[----:B------:R-:W-:-:S07]  /*9d80*/  IMAD.MOV.U32 R10, RZ, RZ, -0x1 ;  /* 0xffffffffff0a7424 */ /* 0x000fce00078e00ff */
[----:B------:R-:W-:Y:S05]  /*9d90*/  WARPSYNC.COLLECTIVE R10, `(.L_x_213) ;  /* 0x000000000a0c7348 */ /* 0x000fea0003c00000 */
[----:B------:R-:W-:Y:S02]  /*9da0*/  ELECT P1, UR62, PT ;  /* 0x00000000003e782f */ /* 0x000fe40003820000 */
[----:B------:R-:W-:Y:S01]  /*9db0*/  MOV R10, UR62 ;  /* 0x0000003e000a7c02 */ /* 0x000fe20008000f00 */
[----:B------:R-:W-:Y:S10]  /*9dc0*/  ENDCOLLECTIVE ;  /* 0x000000000000791b */ /* 0x000ff40003800000 */
.L_x_213:
[----:B------:R-:W-:Y:S05]  /*9dd0*/  BSYNC B1 ;  /* 0x0000000000017941 */ /* 0x000fea0003800000 */
.L_x_212:
[----:B------:R-:W-:Y:S05]  /*9de0*/  BRA `(.L_x_214) ;  /* 0xffffffe800007947 */ /* 0x000fea000383ffff */
.L_x_179:
[----:B-1----:R1:W2:Y:S02]  /*9df0*/  SYNCS.PHASECHK.TRANS64.TRYWAIT P1, [R19+URZ+0x90], R10 ;  /* 0x0000900a130075a7 */ /* 0x0022a4000802017f */
[----:B--2---:R-:W-:Y:S05]  /*9e00*/  @!P1 NANOSLEEP.SYNCS 0x989680 ;  /* 0x009896800000995d */ /* 0x004fea0003900000 */
[----:B------:R-:W2:Y:S02]  /*9e10*/  @!P1 SYNCS.PHASECHK.TRANS64 P1, [R19+URZ+0x90], R10 ;  /* 0x0000900a130095a7 */ /* 0x000ea4000802007f */
[----:B--2---:R-:W-:Y:S05]  /*9e20*/  @!P1 BRA `(.L_x_179) ;  /* 0xfffffffc00f09947 */ /* 0x004fea000383ffff */
[----:B------:R-:W-:Y:S05]  /*9e30*/  BRA `(.L_x_215) ;  /* 0xffffffe800387947 */ /* 0x000fea000383ffff */
.L_x_188:
[----:B------:R-:W-:Y:S01]  /*9e40*/  BSSY B0, `(.L_x_216) ;  /* 0x0000006000007945 */ /* 0x000fe20003800000 */
[----:B------:R-:W-:-:S07]  /*9e50*/  IMAD.MOV.U32 R10, RZ, RZ, -0x1 ;  /* 0xffffffffff0a7424 */ /* 0x000fce00078e00ff */
[----:B------:R-:W-:Y:S05]  /*9e60*/  WARPSYNC.COLLECTIVE R10, `(.L_x_217) ;  /* 0x000000000a0c7348 */ /* 0x000fea0003c00000 */
[----:B------:R-:W-:Y:S02]  /*9e70*/  ELECT P1, UR62, PT ;  /* 0x00000000003e782f */ /* 0x000fe40003820000 */
[----:B------:R-:W-:Y:S01]  /*9e80*/  MOV R10, UR62 ;  /* 0x0000003e000a7c02 */ /* 0x000fe20008000f00 */
[----:B------:R-:W-:Y:S10]  /*9e90*/  ENDCOLLECTIVE ;  /* 0x000000000000791b */ /* 0x000ff40003800000 */
.L_x_217:
[----:B------:R-:W-:Y:S05]  /*9ea0*/  BSYNC B0 ;  /* 0x0000000000007941 */ /* 0x000fea0003800000 */
.L_x_216:
[----:B------:R-:W-:Y:S01]  /*9eb0*/  PLOP3.LUT P0, PT, P1, PT, PT, 0x80, 0x0 ;  /* 0x000000000000781c */ /* 0x000fe20000f0f070 */
[----:B------:R-:W-:-:S12]  /*9ec0*/  BRA `(.L_x_218) ;  /* 0xfffffff0009c7947 */ /* 0x000fd8000383ffff */
.L_x_192:
[----:B0-----:R0:W1:Y:S02]  /*9ed0*/  SYNCS.PHASECHK.TRANS64.TRYWAIT P0, [R5+URZ], R2 ;  /* 0x00000002050075a7 */ /* 0x001064000800017f */
[----:B-1----:R-:W-:Y:S05]  /*9ee0*/  @!P0 NANOSLEEP.SYNCS 0x989680 ;  /* 0x009896800000895d */ /* 0x002fea0003900000 */
[----:B------:R-:W1:Y:S02]  /*9ef0*/  @!P0 SYNCS.PHASECHK.TRANS64 P0, [R5+URZ], R2 ;  /* 0x00000002050085a7 */ /* 0x000e64000800007f */
[----:B-1----:R-:W-:Y:S05]  /*9f00*/  @!P0 BRA `(.L_x_192) ;  /* 0xfffffffc00f08947 */ /* 0x002fea000383ffff */
[----:B------:R-:W-:Y:S05]  /*9f10*/  BRA `(.L_x_219) ;  /* 0xfffffff000dc7947 */ /* 0x000fea000383ffff */
.L_x_193:
[----:B0-----:R0:W1:Y:S02]  /*9f20*/  SYNCS.PHASECHK.TRANS64.TRYWAIT P0, [R7+URZ], R4 ;  /* 0x00000004070075a7 */ /* 0x001064000800017f */
[----:B-1----:R-:W-:Y:S05]  /*9f30*/  @!P0 NANOSLEEP.SYNCS 0x989680 ;  /* 0x009896800000895d */ /* 0x002fea0003900000 */
[----:B------:R-:W1:Y:S02]  /*9f40*/  @!P0 SYNCS.PHASECHK.TRANS64 P0, [R7+URZ], R4 ;  /* 0x00000004070085a7 */ /* 0x000e64000800007f */
[----:B-1----:R-:W-:Y:S05]  /*9f50*/  @!P0 BRA `(.L_x_193) ;  /* 0xfffffffc00f08947 */ /* 0x002fea000383ffff */
[----:B------:R-:W-:Y:S05]  /*9f60*/  BRA `(.L_x_220) ;  /* 0xfffffff000ec7947 */ /* 0x000fea000383ffff */
.L_x_194:
[----:B0-----:R0:W1:Y:S02]  /*9f70*/  SYNCS.PHASECHK.TRANS64.TRYWAIT P0, [R6+URZ], R5 ;  /* 0x00000005060075a7 */ /* 0x001064000800017f */
[----:B-1----:R-:W-:Y:S05]  /*9f80*/  @!P0 NANOSLEEP.SYNCS 0x989680 ;  /* 0x009896800000895d */ /* 0x002fea0003900000 */
[----:B------:R-:W1:Y:S02]  /*9f90*/  @!P0 SYNCS.PHASECHK.TRANS64 P0, [R6+URZ], R5 ;  /* 0x00000005060085a7 */ /* 0x000e64000800007f */
[----:B-1----:R-:W-:Y:S05]  /*9fa0*/  @!P0 BRA `(.L_x_194) ;  /* 0xfffffffc00f08947 */ /* 0x002fea000383ffff */
[----:B------:R-:W-:Y:S05]  /*9fb0*/  BRA `(.L_x_221) ;  /* 0xfffffff000fc7947 */ /* 0x000fea000383ffff */
.L_x_195:
[----:B0-----:R0:W1:Y:S02]  /*9fc0*/  SYNCS.PHASECHK.TRANS64.TRYWAIT P0, [R9+URZ], R4 ;  /* 0x00000004090075a7 */ /* 0x001064000800017f */
[----:B-1----:R-:W-:Y:S05]  /*9fd0*/  @!P0 NANOSLEEP.SYNCS 0x989680 ;  /* 0x009896800000895d */ /* 0x002fea0003900000 */
[----:B------:R-:W1:Y:S02]  /*9fe0*/  @!P0 SYNCS.PHASECHK.TRANS64 P0, [R9+URZ], R4 ;  /* 0x00000004090085a7 */ /* 0x000e64000800007f */
[----:B-1----:R-:W-:Y:S05]  /*9ff0*/  @!P0 BRA `(.L_x_195) ;  /* 0xfffffffc00f08947 */ /* 0x002fea000383ffff */
[----:B------:R-:W-:Y:S05]  /*a000*/  BRA `(.L_x_222) ;  /* 0xfffffff4000c7947 */ /* 0x000fea000383ffff */
.L_x_196:
[----:B0-----:R0:W1:Y:S02]  /*a010*/  SYNCS.PHASECHK.TRANS64.TRYWAIT P0, [R6+URZ], R5 ;  /* 0x00000005060075a7 */ /* 0x001064000800017f */
[----:B-1----:R-:W-:Y:S05]  /*a020*/  @!P0 NANOSLEEP.SYNCS 0x989680 ;  /* 0x009896800000895d */ /* 0x002fea0003900000 */
[----:B------:R-:W1:Y:S02]  /*a030*/  @!P0 SYNCS.PHASECHK.TRANS64 P0, [R6+URZ], R5 ;  /* 0x00000005060085a7 */ /* 0x000e64000800007f */
[----:B-1----:R-:W-:Y:S05]  /*a040*/  @!P0 BRA `(.L_x_196) ;  /* 0xfffffffc00f08947 */ /* 0x002fea000383ffff */
[----:B------:R-:W-:Y:S05]  /*a050*/  BRA `(.L_x_223) ;  /* 0xfffffff4001c7947 */ /* 0x000fea000383ffff */
.L_x_197:
[----:B0-----:R0:W1:Y:S02]  /*a060*/  SYNCS.PHASECHK.TRANS64.TRYWAIT P0, [R9+URZ], R4 ;  /* 0x00000004090075a7 */ /* 0x001064000800017f */
[----:B-1----:R-:W-:Y:S05]  /*a070*/  @!P0 NANOSLEEP.SYNCS 0x989680 ;  /* 0x009896800000895d */ /* 0x002fea0003900000 */
[----:B------:R-:W1:Y:S02]  /*a080*/  @!P0 SYNCS.PHASECHK.TRANS64 P0, [R9+URZ], R4 ;  /* 0x00000004090085a7 */ /* 0x000e64000800007f */
[----:B-1----:R-:W-:Y:S05]  /*a090*/  @!P0 BRA `(.L_x_197) ;  /* 0xfffffffc00f08947 */ /* 0x002fea000383ffff */
[----:B------:R-:W-:Y:S05]  /*a0a0*/  BRA `(.L_x_224) ;  /* 0xfffffff4002c7947 */ /* 0x000fea000383ffff */
.L_x_198:
[----:B0-----:R0:W1:Y:S02]  /*a0b0*/  SYNCS.PHASECHK.TRANS64.TRYWAIT P0, [R6+URZ], R5 ;  /* 0x00000005060075a7 */ /* 0x001064000800017f */
[----:B-1----:R-:W-:Y:S05]  /*a0c0*/  @!P0 NANOSLEEP.SYNCS 0x989680 ;  /* 0x009896800000895d */ /* 0x002fea0003900000 */
[----:B------:R-:W1:Y:S02]  /*a0d0*/  @!P0 SYNCS.PHASECHK.TRANS64 P0, [R6+URZ], R5 ;  /* 0x00000005060085a7 */ /* 0x000e64000800007f */
[----:B-1----:R-:W-:Y:S05]  /*a0e0*/  @!P0 BRA `(.L_x_198) ;  /* 0xfffffffc00f08947 */ /* 0x002fea000383ffff */
[----:B------:R-:W-:Y:S05]  /*a0f0*/  BRA `(.L_x_225) ;  /* 0xfffffff4003c7947 */ /* 0x000fea000383ffff */
.L_x_199:
[----:B0-----:R0:W1:Y:S02]  /*a100*/  SYNCS.PHASECHK.TRANS64.TRYWAIT P0, [R9+URZ], R4 ;  /* 0x00000004090075a7 */ /* 0x001064000800017f */
[----:B-1----:R-:W-:Y:S05]  /*a110*/  @!P0 NANOSLEEP.SYNCS 0x989680 ;  /* 0x009896800000895d */ /* 0x002fea0003900000 */
[----:B------:R-:W1:Y:S02]  /*a120*/  @!P0 SYNCS.PHASECHK.TRANS64 P0, [R9+URZ], R4 ;  /* 0x00000004090085a7 */ /* 0x000e64000800007f */
[----:B-1----:R-:W-:Y:S05]  /*a130*/  @!P0 BRA `(.L_x_199) ;  /* 0xfffffffc00f08947 */ /* 0x002fea000383ffff */
[----:B------:R-:W-:Y:S05]  /*a140*/  BRA `(.L_x_226) ;  /* 0xfffffff4004c7947 */ /* 0x000fea000383ffff */
.L_x_200:
[----:B0-----:R0:W1:Y:S02]  /*a150*/  SYNCS.PHASECHK.TRANS64.TRYWAIT P0, [R6+URZ], R5 ;  /* 0x00000005060075a7 */ /* 0x001064000800017f */
[----:B-1----:R-:W-:Y:S05]  /*a160*/  @!P0 NANOSLEEP.SYNCS 0x989680 ;  /* 0x009896800000895d */ /* 0x002fea0003900000 */
[----:B------:R-:W1:Y:S02]  /*a170*/  @!P0 SYNCS.PHASECHK.TRANS64 P0, [R6+URZ], R5 ;  /* 0x00000005060085a7 */ /* 0x000e64000800007f */
[----:B-1----:R-:W-:Y:S05]  /*a180*/  @!P0 BRA `(.L_x_200) ;  /* 0xfffffffc00f08947 */ /* 0x002fea000383ffff */
[----:B------:R-:W-:Y:S05]  /*a190*/  BRA `(.L_x_227) ;  /* 0xfffffff4005c7947 */ /* 0x000fea000383ffff */
.L_x_201:
[----:B0-----:R0:W1:Y:S02]  /*a1a0*/  SYNCS.PHASECHK.TRANS64.TRYWAIT P0, [R9+URZ], R4 ;  /* 0x00000004090075a7 */ /* 0x001064000800017f */
[----:B-1----:R-:W-:Y:S05]  /*a1b0*/  @!P0 NANOSLEEP.SYNCS 0x989680 ;  /* 0x009896800000895d */ /* 0x002fea0003900000 */
[----:B------:R-:W1:Y:S02]  /*a1c0*/  @!P0 SYNCS.PHASECHK.TRANS64 P0, [R9+URZ], R4 ;  /* 0x00000004090085a7 */ /* 0x000e64000800007f */
[----:B-1----:R-:W-:Y:S05]  /*a1d0*/  @!P0 BRA `(.L_x_201) ;  /* 0xfffffffc00f08947 */ /* 0x002fea000383ffff */
[----:B------:R-:W-:Y:S05]  /*a1e0*/  BRA `(.L_x_228) ;  /* 0xfffffff4006c7947 */ /* 0x000fea000383ffff */
.L_x_202:
[----:B0-----:R0:W1:Y:S02]  /*a1f0*/  SYNCS.PHASECHK.TRANS64.TRYWAIT P0, [R6+URZ], R5 ;  /* 0x00000005060075a7 */ /* 0x001064000800017f */
[----:B-1----:R-:W-:Y:S05]  /*a200*/  @!P0 NANOSLEEP.SYNCS 0x989680 ;  /* 0x009896800000895d */ /* 0x002fea0003900000 */
[----:B------:R-:W1:Y:S02]  /*a210*/  @!P0 SYNCS.PHASECHK.TRANS64 P0, [R6+URZ], R5 ;  /* 0x00000005060085a7 */ /* 0x000e64000800007f */
[----:B-1----:R-:W-:Y:S05]  /*a220*/  @!P0 BRA `(.L_x_202) ;  /* 0xfffffffc00f08947 */ /* 0x002fea000383ffff */
[----:B------:R-:W-:Y:S05]  /*a230*/  BRA `(.L_x_229) ;  /* 0xfffffff4007c7947 */ /* 0x000fea000383ffff */
.L_x_203:
[----:B0-----:R0:W1:Y:S02]  /*a240*/  SYNCS.PHASECHK.TRANS64.TRYWAIT P0, [R9+URZ], R4 ;  /* 0x00000004090075a7 */ /* 0x001064000800017f */
[----:B-1----:R-:W-:Y:S05]  /*a250*/  @!P0 NANOSLEEP.SYNCS 0x989680 ;  /* 0x009896800000895d */ /* 0x002fea0003900000 */
[----:B------:R-:W1:Y:S02]  /*a260*/  @!P0 SYNCS.PHASECHK.TRANS64 P0, [R9+URZ], R4 ;  /* 0x00000004090085a7 */ /* 0x000e64000800007f */
[----:B-1----:R-:W-:Y:S05]  /*a270*/  @!P0 BRA `(.L_x_203) ;  /* 0xfffffffc00f08947 */ /* 0x002fea000383ffff */
[----:B------:R-:W-:Y:S05]  /*a280*/  BRA `(.L_x_230) ;  /* 0xfffffff4008c7947 */ /* 0x000fea000383ffff */
.L_x_204:
[----:B0-----:R0:W1:Y:S02]  /*a290*/  SYNCS.PHASECHK.TRANS64.TRYWAIT P0, [R6+URZ], R5 ;  /* 0x00000005060075a7 */ /* 0x001064000800017f */
[----:B-1----:R-:W-:Y:S05]  /*a2a0*/  @!P0 NANOSLEEP.SYNCS 0x989680 ;  /* 0x009896800000895d */ /* 0x002fea0003900000 */
[----:B------:R-:W1:Y:S02]  /*a2b0*/  @!P0 SYNCS.PHASECHK.TRANS64 P0, [R6+URZ], R5 ;  /* 0x00000005060085a7 */ /* 0x000e64000800007f */
[----:B-1----:R-:W-:Y:S05]  /*a2c0*/  @!P0 BRA `(.L_x_204) ;  /* 0xfffffffc00f08947 */ /* 0x002fea000383ffff */
[----:B------:R-:W-:Y:S05]  /*a2d0*/  BRA `(.L_x_231) ;  /* 0xfffffff4009c7947 */ /* 0x000fea000383ffff */
.L_x_205:
[----:B0-----:R0:W1:Y:S02]  /*a2e0*/  SYNCS.PHASECHK.TRANS64.TRYWAIT P0, [R9+URZ], R4 ;  /* 0x00000004090075a7 */ /* 0x001064000800017f */
[----:B-1----:R-:W-:Y:S05]  /*a2f0*/  @!P0 NANOSLEEP.SYNCS 0x989680 ;  /* 0x009896800000895d */ /* 0x002fea0003900000 */
[----:B------:R-:W1:Y:S02]  /*a300*/  @!P0 SYNCS.PHASECHK.TRANS64 P0, [R9+URZ], R4 ;  /* 0x00000004090085a7 */ /* 0x000e64000800007f */
[----:B-1----:R-:W-:Y:S05]  /*a310*/  @!P0 BRA `(.L_x_205) ;  /* 0xfffffffc00f08947 */ /* 0x002fea000383ffff */
[----:B------:R-:W-:Y:S05]  /*a320*/  BRA `(.L_x_232) ;  /* 0xfffffff400ac7947 */ /* 0x000fea000383ffff */
.L_x_206:
[----:B0-----:R0:W1:Y:S02]  /*a330*/  SYNCS.PHASECHK.TRANS64.TRYWAIT P0, [R6+URZ], R5 ;  /* 0x00000005060075a7 */ /* 0x001064000800017f */
[----:B-1----:R-:W-:Y:S05]  /*a340*/  @!P0 NANOSLEEP.SYNCS 0x989680 ;  /* 0x009896800000895d */ /* 0x002fea0003900000 */
[----:B------:R-:W1:Y:S02]  /*a350*/  @!P0 SYNCS.PHASECHK.TRANS64 P0, [R6+URZ], R5 ;  /* 0x00000005060085a7 */ /* 0x000e64000800007f */
[----:B-1----:R-:W-:Y:S05]  /*a360*/  @!P0 BRA `(.L_x_206) ;  /* 0xfffffffc00f08947 */ /* 0x002fea000383ffff */
[----:B------:R-:W-:Y:S05]  /*a370*/  BRA `(.L_x_233) ;  /* 0xfffffff400bc7947 */ /* 0x000fea000383ffff */
.L_x_207:
[----:B0-----:R0:W1:Y:S02]  /*a380*/  SYNCS.PHASECHK.TRANS64.TRYWAIT P0, [R9+URZ], R4 ;  /* 0x00000004090075a7 */ /* 0x001064000800017f */
[----:B-1----:R-:W-:Y:S05]  /*a390*/  @!P0 NANOSLEEP.SYNCS 0x989680 ;  /* 0x009896800000895d */ /* 0x002fea0003900000 */
[----:B------:R-:W1:Y:S02]  /*a3a0*/  @!P0 SYNCS.PHASECHK.TRANS64 P0, [R9+URZ], R4 ;  /* 0x00000004090085a7 */ /* 0x000e64000800007f */
[----:B-1----:R-:W-:Y:S05]  /*a3b0*/  @!P0 BRA `(.L_x_207) ;  /* 0xfffffffc00f08947 */ /* 0x002fea000383ffff */
[----:B------:R-:W-:Y:S05]  /*a3c0*/  BRA `(.L_x_234) ;  /* 0xfffffff400cc7947 */ /* 0x000fea000383ffff */
.L_x_208:
[----:B0-----:R0:W1:Y:S02]  /*a3d0*/  SYNCS.PHASECHK.TRANS64.TRYWAIT P0, [R6+URZ], R5 ;  /* 0x00000005060075a7 */ /* 0x001064000800017f */
[----:B-1----:R-:W-:Y:S05]  /*a3e0*/  @!P0 NANOSLEEP.SYNCS 0x989680 ;  /* 0x009896800000895d */ /* 0x002fea0003900000 */
[----:B------:R-:W1:Y:S02]  /*a3f0*/  @!P0 SYNCS.PHASECHK.TRANS64 P0, [R6+URZ], R5 ;  /* 0x00000005060085a7 */ /* 0x000e64000800007f */
[----:B-1----:R-:W-:Y:S05]  /*a400*/  @!P0 BRA `(.L_x_208) ;  /* 0xfffffffc00f08947 */ /* 0x002fea000383ffff */
[----:B------:R-:W-:Y:S05]  /*a410*/  BRA `(.L_x_235) ;  /* 0xfffffff400d47947 */ /* 0x000fea000383ffff */
.L_x_236:
[----:B------:R-:W-:-:S00]  /*a420*/  BRA `(.L_x_236) ;  /* 0xfffffffc00fc7947 */ /* 0x000fc0000383ffff */
[----:B------:R-:W-:-:S00]  /*a430*/  NOP ;  /* 0x0000000000007918 */ /* 0x000fc00000000000 */
        /* <DEDUP_REMOVED lines=12> */
.L_x_237:


//--------------------- .nv.shared._ZN7cutlass13device_kernelINS_4gemm6kernel13GemmUniversalIN4cute5tupleIJiiiiEEENS1_10collective13CollectiveMmaINS1_37MainloopSm90TmaGmmaWarpSpecializedFP8ILi18ENS5_IJNS4_1CILi2EEESB_NSA_ILi1EEEEEENS1_32KernelTmaWarpSpecializedPingpongEEENS5_IJNSA_ILi64EEENSA_ILi128EEESG_EEENS_12float_e5m2_tENS5_IJlSC_lEEESJ_SK_NS4_8TiledMMAINS4_8MMA_AtomIJNS4_4SM904GMMA31MMA_64x128x32_F32E5M2E5M2_SS_TNILNSO_7ScaleInE1ELSQ_1EEEEEENS4_6LayoutINS5_IJSC_SC_SC_EEENS5_IJNSA_ILi0EEESV_SV_EEEEENS5_IJNS4_10UnderscoreESY_SY_EEEEENS4_23SM90_TMA_LOAD_MULTICASTENS4_14ComposedLayoutINS4_7SwizzleILi2ELi4ELi3EEENS4_18smem_ptr_flag_bitsILi8EEENST_INS5_IJNSA_ILi8EEESG_EEENS5_IJSG_SC_EEEEEEEvNS4_8identityES11_S1B_vS1C_EENS_8epilogue10collective6detail29Sm90TmaWarpSpecializedAdapterINS1F_15DefaultEpilogueISJ_SK_SK_NS1E_6thread17LinearCombinationISJ_Li1EffLNS1J_9ScaleType4KindE0ELNS_15FloatRoundStyleE2ESJ_EENS1_15EpilogueDefaultEEEEEvvEEEEvNT_6ParamsE --------------------------
	.section	.nv.shared._ZN7cutlass13device_kernelINS_4gemm6kernel13GemmUniversalIN4cute5tupleIJiiiiEEENS1_10collective13CollectiveMmaINS1_37MainloopSm90TmaGmmaWarpSpecializedFP8ILi18ENS5_IJNS4_1CILi2EEESB_NSA_ILi1EEEEEENS1_32KernelTmaWarpSpecializedPingpongEEENS5_IJNSA_ILi64EEENSA_ILi128EEESG_EEENS_12float_e5m2_tENS5_IJlSC_lEEESJ_SK_NS4_8TiledMMAINS4_8MMA_AtomIJNS4_4SM904GMMA31MMA_64x128x32_F32E5M2E5M2_SS_TNILNSO_7ScaleInE1ELSQ_1EEEEEENS4_6LayoutINS5_IJSC_SC_SC_EEENS5_IJNSA_ILi0EEESV_SV_EEEEENS5_IJNS4_10UnderscoreESY_SY_EEEEENS4_23SM90_TMA_LOAD_MULTICASTENS4_14ComposedLayoutINS4_7SwizzleILi2ELi4ELi3EEENS4_18smem_ptr_flag_bitsILi8EEENST_INS5_IJNSA_ILi8EEESG_EEENS5_IJSG_SC_EEEEEEEvNS4_8identityES11_S1B_vS1C_EENS_8epilogue10collective6detail29Sm90TmaWarpSpecializedAdapterINS1F_15DefaultEpilogueISJ_SK_SK_NS1E_6thread17LinearCombinationISJ_Li1EffLNS1J_9ScaleType4KindE0ELNS_15FloatRoundStyleE2ESJ_EENS1_15EpilogueDefaultEEEEEvvEEEEvNT_6ParamsE,"aw",@nobits
	.sectionflags	@""
	.align	16
	.zero		1024


//--------------------- .nv.shared.reserved.0     --------------------------
	.section	.nv.shared.reserved.0,"aw",@nobits
	.weak		__nv_reservedSMEM_offset_0_alias
	.size		__nv_reservedSMEM_offset_0_alias, 0, 0
	.other		__nv_reservedSMEM_offset_0_alias,@"STO_CUDA_RESERVED_SHARED STV_DEFAULT"
__nv_reservedSMEM_offset_0_alias:
	.zero		0


//--------------------- .nv.global                --------------------------
	.section	.nv.global,"aw",@nobits
.nv.global:
	.type		_ZN39_INTERNAL_e6834e3e_4_k_cu_7678e4bf_49624cute1_E,@object
	.size		_ZN39_INTERNAL_e6834e3e_4_k_cu_7678e4bf_49624cute1_E,(_ZN39_INTERNAL_e6834e3e_4_k_cu_7678e4bf_49624cuda3std3__45__cpo6cbeginE - _ZN39_INTERNAL_e6834e3e_4_k_cu_7678e4bf_49624cute1_E)
_ZN39_INTERNAL_e6834e3e_4_k_cu_7678e4bf_49624cute1_E:
	.zero		1
	.type		_ZN39_INTERNAL_e6834e3e_4_k_cu_7678e4bf_49624cuda3std3__45__cpo6cbeginE,@object
	.size		_ZN39_INTERNAL_e6834e3e_4_k_cu_7678e4bf_49624cuda3std3__45__cpo6cbeginE,(_ZN39_INTERNAL_e6834e3e_4_k_cu_7678e4bf_49624cuda3std3__48in_placeE - _ZN39_INTERNAL_e6834e3e_4_k_cu_7678e4bf_49624cuda3std3__45__cpo6cbeginE)
_ZN39_INTERNAL_e6834e3e_4_k_cu_7678e4bf_49624cuda3std3__45__cpo6cbeginE:
	.zero		1
	.type		_ZN39_INTERNAL_e6834e3e_4_k_cu_7678e4bf_49624cuda3std3__48in_placeE,@object
	.size		_ZN39_INTERNAL_e6834e3e_4_k_cu_7678e4bf_49624cuda3std3__48in_placeE,(_ZN39_INTERNAL_e6834e3e_4_k_cu_7678e4bf_49624cuda3std6ranges3__45__cpo9iter_moveE - _ZN39_INTERNAL_e6834e3e_4_k_cu_7678e4bf_49624cuda3std3__48in_placeE)
_ZN39_INTERNAL_e6834e3e_4_k_cu_7678e4bf_49624cuda3std3__48in_placeE:
	.zero		1
	.type		_ZN39_INTERNAL_e6834e3e_4_k_cu_7678e4bf_49624cuda3std6ranges3__45__cpo9iter_moveE,@object
	.size		_ZN39_INTERNAL_e6834e3e_4_k_cu_7678e4bf_49624cuda3std6ranges3__45__cpo9iter_moveE,(_ZN39_INTERNAL_e6834e3e_4_k_cu_7678e4bf_49624cuda3std3__45__cpo5beginE - _ZN39_INTERNAL_e6834e3e_4_k_cu_7678e4bf_49624cuda3std6ranges3__45__cpo9iter_moveE)
_ZN39_INTERNAL_e6834e3e_4_k_cu_7678e4bf_49624cuda3std6ranges3__45__cpo9iter_moveE:
	.zero		1
	.type		_ZN39_INTERNAL_e6834e3e_4_k_cu_7678e4bf_49624cuda3std3__45__cpo5beginE,@object
	.size		_ZN39_INTERNAL_e6834e3e_4_k_cu_7678e4bf_49624cuda3std3__45__cpo5beginE,(_ZN39_INTERNAL_e6834e3e_4_k_cu_7678e4bf_49624cuda3std3__441_GLOBAL__N__e6834e3e_4_k_cu_7678e4bf_49626ignoreE - _ZN39_INTERNAL_e6834e3e_4_k_cu_7678e4bf_49624cuda3std3__45__cpo5beginE)
_ZN39_INTERNAL_e6834e3e_4_k_cu_7678e4bf_49624cuda3std3__45__cpo5beginE:
	.zero		1
	.type		_ZN39_INTERNAL_e6834e3e_4_k_cu_7678e4bf_49624cuda3std3__441_GLOBAL__N__e6834e3e_4_k_cu_7678e4bf_49626ignoreE,@object
	.size		_ZN39_INTERNAL_e6834e3e_4_k_cu_7678e4bf_49624cuda3std3__441_GLOBAL__N__e6834e3e_4_k_cu_7678e4bf_49626ignoreE,(_ZN39_INTERNAL_e6834e3e_4_k_cu_7678e4bf_49624cute7productE - _ZN39_INTERNAL_e6834e3e_4_k_cu_7678e4bf_49624cuda3std3__441_GLOBAL__N__e6834e3e_4_k_cu_7678e4bf_49626ignoreE)
_ZN39_INTERNAL_e6834e3e_4_k_cu_7678e4bf_49624cuda3std3__441_GLOBAL__N__e6834e3e_4_k_cu_7678e4bf_49626ignoreE:
	.zero		1
	.type		_ZN39_INTERNAL_e6834e3e_4_k_cu_7678e4bf_49624cute7productE,@object
	.size		_ZN39_INTERNAL_e6834e3e_4_k_cu_7678e4bf_49624cute7productE,(_ZN39_INTERNAL_e6834e3e_4_k_cu_7678e4bf_49624cuda3std3__45__cpo3endE - _ZN39_INTERNAL_e6834e3e_4_k_cu_7678e4bf_49624cute7productE)
_ZN39_INTERNAL_e6834e3e_4_k_cu_7678e4bf_49624cute7productE:
	.zero		1
	.type		_ZN39_INTERNAL_e6834e3e_4_k_cu_7678e4bf_49624cuda3std3__45__cpo3endE,@object
	.size		_ZN39_INTERNAL_e6834e3e_4_k_cu_7678e4bf_49624cuda3std3__45__cpo3endE,(_ZN39_INTERNAL_e6834e3e_4_k_cu_7678e4bf_49624cuda3std3__419piecewise_constructE - _ZN39_INTERNAL_e6834e3e_4_k_cu_7678e4bf_49624cuda3std3__45__cpo3endE)
_ZN39_INTERNAL_e6834e3e_4_k_cu_7678e4bf_49624cuda3std3__45__cpo3endE:
	.zero		1
	.type		_ZN39_INTERNAL_e6834e3e_4_k_cu_7678e4bf_49624cuda3std3__419piecewise_constructE,@object
	.size		_ZN39_INTERNAL_e6834e3e_4_k_cu_7678e4bf_49624cuda3std3__419piecewise_constructE,(_ZN39_INTERNAL_e6834e3e_4_k_cu_7678e4bf_49624cuda3std3__45__cpo4cendE - _ZN39_INTERNAL_e6834e3e_4_k_cu_7678e4bf_49624cuda3std3__419piecewise_constructE)
_ZN39_INTERNAL_e6834e3e_4_k_cu_7678e4bf_49624cuda3std3__419piecewise_constructE:
	.zero		1
	.type		_ZN39_INTERNAL_e6834e3e_4_k_cu_7678e4bf_49624cuda3std3__45__cpo4cendE,@object
	.size		_ZN39_INTERNAL_e6834e3e_4_k_cu_7678e4bf_49624cuda3std3__45__cpo4cendE,(_ZN39_INTERNAL_e6834e3e_4_k_cu_7678e4bf_49624cuda3std6ranges3__45__cpo4swapE - _ZN39_INTERNAL_e6834e3e_4_k_cu_7678e4bf_49624cuda3std3__45__cpo4cendE)
_ZN39_INTERNAL_e6834e3e_4_k_cu_7678e4bf_49624cuda3std3__45__cpo4cendE:
	.zero		1
	.type		_ZN39_INTERNAL_e6834e3e_4_k_cu_7678e4bf_49624cuda3std6ranges3__45__cpo4swapE,@object
	.size		_ZN39_INTERNAL_e6834e3e_4_k_cu_7678e4bf_49624cuda3std6ranges3__45__cpo4swapE,(.L_7 - _ZN39_INTERNAL_e6834e3e_4_k_cu_7678e4bf_49624cuda3std6ranges3__45__cpo4swapE)
_ZN39_INTERNAL_e6834e3e_4_k_cu_7678e4bf_49624cuda3std6ranges3__45__cpo4swapE:
	.zero		1
.L_7:


//--------------------- .nv.constant0._ZN7cutlass13device_kernelINS_4gemm6kernel13GemmUniversalIN4cute5tupleIJiiiiEEENS1_10collective13CollectiveMmaINS1_37MainloopSm90TmaGmmaWarpSpecializedFP8ILi18ENS5_IJNS4_1CILi2EEESB_NSA_ILi1EEEEEENS1_32KernelTmaWarpSpecializedPingpongEEENS5_IJNSA_ILi64EEENSA_ILi128EEESG_EEENS_12float_e5m2_tENS5_IJlSC_lEEESJ_SK_NS4_8TiledMMAINS4_8MMA_AtomIJNS4_4SM904GMMA31MMA_64x128x32_F32E5M2E5M2_SS_TNILNSO_7ScaleInE1ELSQ_1EEEEEENS4_6LayoutINS5_IJSC_SC_SC_EEENS5_IJNSA_ILi0EEESV_SV_EEEEENS5_IJNS4_10UnderscoreESY_SY_EEEEENS4_23SM90_TMA_LOAD_MULTICASTENS4_14ComposedLayoutINS4_7SwizzleILi2ELi4ELi3EEENS4_18smem_ptr_flag_bitsILi8EEENST_INS5_IJNSA_ILi8EEESG_EEENS5_IJSG_SC_EEEEEEEvNS4_8identityES11_S1B_vS1C_EENS_8epilogue10collective6detail29Sm90TmaWarpSpecializedAdapterINS1F_15DefaultEpilogueISJ_SK_SK_NS1E_6thread17LinearCombinationISJ_Li1EffLNS1J_9ScaleType4KindE0ELNS_15FloatRoundStyleE2ESJ_EENS1_15EpilogueDefaultEEEEEvvEEEEvNT_6ParamsE --------------------------
	.section	.nv.constant0._ZN7cutlass13device_kernelINS_4gemm6kernel13GemmUniversalIN4cute5tupleIJiiiiEEENS1_10collective13CollectiveMmaINS1_37MainloopSm90TmaGmmaWarpSpecializedFP8ILi18ENS5_IJNS4_1CILi2EEESB_NSA_ILi1EEEEEENS1_32KernelTmaWarpSpecializedPingpongEEENS5_IJNSA_ILi64EEENSA_ILi128EEESG_EEENS_12float_e5m2_tENS5_IJlSC_lEEESJ_SK_NS4_8TiledMMAINS4_8MMA_AtomIJNS4_4SM904GMMA31MMA_64x128x32_F32E5M2E5M2_SS_TNILNSO_7ScaleInE1ELSQ_1EEEEEENS4_6LayoutINS5_IJSC_SC_SC_EEENS5_IJNSA_ILi0EEESV_SV_EEEEENS5_IJNS4_10UnderscoreESY_SY_EEEEENS4_23SM90_TMA_LOAD_MULTICASTENS4_14ComposedLayoutINS4_7SwizzleILi2ELi4ELi3EEENS4_18smem_ptr_flag_bitsILi8EEENST_INS5_IJNSA_ILi8EEESG_EEENS5_IJSG_SC_EEEEEEEvNS4_8identityES11_S1B_vS1C_EENS_8epilogue10collective6detail29Sm90TmaWarpSpecializedAdapterINS1F_15DefaultEpilogueISJ_SK_SK_NS1E_6thread17LinearCombinationISJ_Li1EffLNS1J_9ScaleType4KindE0ELNS_15FloatRoundStyleE2ESJ_EENS1_15EpilogueDefaultEEEEEvvEEEEvNT_6ParamsE,"a",@progbits
	.sectionflags	@""
	.align	4
.nv.constant0._ZN7cutlass13device_kernelINS_4gemm6kernel13GemmUniversalIN4cute5tupleIJiiiiEEENS1_10collective13CollectiveMmaINS1_37MainloopSm90TmaGmmaWarpSpecializedFP8ILi18ENS5_IJNS4_1CILi2EEESB_NSA_ILi1EEEEEENS1_32KernelTmaWarpSpecializedPingpongEEENS5_IJNSA_ILi64EEENSA_ILi128EEESG_EEENS_12float_e5m2_tENS5_IJlSC_lEEESJ_SK_NS4_8TiledMMAINS4_8MMA_AtomIJNS4_4SM904GMMA31MMA_64x128x32_F32E5M2E5M2_SS_TNILNSO_7ScaleInE1ELSQ_1EEEEEENS4_6LayoutINS5_IJSC_SC_SC_EEENS5_IJNSA_ILi0EEESV_SV_EEEEENS5_IJNS4_10UnderscoreESY_SY_EEEEENS4_23SM90_TMA_LOAD_MULTICASTENS4_14ComposedLayoutINS4_7SwizzleILi2ELi4ELi3EEENS4_18smem_ptr_flag_bitsILi8EEENST_INS5_IJNSA_ILi8EEESG_EEENS5_IJSG_SC_EEEEEEEvNS4_8identityES11_S1B_vS1C_EENS_8epilogue10collective6detail29Sm90TmaWarpSpecializedAdapterINS1F_15DefaultEpilogueISJ_SK_SK_NS1E_6thread17LinearCombinationISJ_Li1EffLNS1J_9ScaleType4KindE0ELNS_15FloatRoundStyleE2ESJ_EENS1_15EpilogueDefaultEEEEEvvEEEEvNT_6ParamsE:
	.zero		1664


//--------------------- SYMBOLS --------------------------

	.type		.nv.reservedSmem.offset0,@object
	.size		.nv.reservedSmem.offset0,0x4
